def gluon_wgmma(
    a_ptr,
    b_ptr,
    c_ptr,
    M,
    N,
    K,
    stride_am,
    stride_bk,
    stride_cm,
    BLOCK_M: gl.constexpr,
    BLOCK_N: gl.constexpr,
    BLOCK_K: gl.constexpr,
    DTYPE: gl.constexpr,
    A_LAYOUT: gl.constexpr,
    B_LAYOUT: gl.constexpr,
    C_LAYOUT: gl.constexpr,
    B_SHAPE: gl.constexpr,
    TRANS_B: gl.constexpr,
    NUM_BUFFERS: gl.constexpr,
    NUM_WARPS: gl.constexpr,
):
    a_desc = tma.make_tensor_descriptor(
        a_ptr, [M, K], [stride_am, 1], [BLOCK_M, BLOCK_K], A_LAYOUT
    )
    b_desc = tma.make_tensor_descriptor(
        b_ptr,
        [N, K] if TRANS_B else [K, N],
        [stride_bk, 1],
        B_SHAPE,
        B_LAYOUT,
    )
    c_desc = tma.make_tensor_descriptor(
        c_ptr, [M, N], [stride_cm, 1], [BLOCK_M, BLOCK_N], C_LAYOUT
    )

    a_bufs = gl.allocate_shared_memory(
        DTYPE, [NUM_BUFFERS, BLOCK_M, BLOCK_K], A_LAYOUT
    )
    b_bufs = gl.allocate_shared_memory(DTYPE, [NUM_BUFFERS] + B_SHAPE, B_LAYOUT)

    pid_m = gl.program_id(0)
    pid_n = gl.program_id(1)
    off_m = pid_m * BLOCK_M
    off_n = pid_n * BLOCK_N

    mma_layout: gl.constexpr = pick_wgmma_layout(DTYPE, BLOCK_M, BLOCK_N, NUM_WARPS)
    acc = warpgroup_mma_init(
        gl.zeros((BLOCK_M, BLOCK_N), dtype=gl.float32, layout=mma_layout)
    )

    bars = gl.allocate_shared_memory(
        gl.int64, [NUM_BUFFERS, 1], mbarrier.MBarrierLayout()
    )
    for i in gl.static_range(NUM_BUFFERS):
        mbarrier.init(bars.index(i), count=1)
    idx = 0
    phase = 0

    for k in range(0, K, BLOCK_K):
        a = a_bufs.index(idx)
        b = b_bufs.index(idx)
        bar = bars.index(idx)
        mbarrier.expect(bar, a_desc.block_type.nbytes + b_desc.block_type.nbytes)
        tma.async_copy_global_to_shared(a_desc, [off_m, k], bar, a)
        tma.async_copy_global_to_shared(
            b_desc, [off_n, k] if TRANS_B else [k, off_n], bar, b
        )
        mbarrier.wait(bar, phase=phase)

        if TRANS_B:
            b = b.permute((1, 0))
        acc = warpgroup_mma_wait(num_outstanding=0, deps=(acc,))
        acc = warpgroup_mma(a, b, acc, is_async=True)

        idx += 1
        if idx == NUM_BUFFERS:
            idx = 0
            phase ^= 1

    acc = warpgroup_mma_wait(num_outstanding=0, deps=(acc,))
    for i in gl.static_range(NUM_BUFFERS):
        mbarrier.invalidate(bars.index(i))

    c_smem = gl.allocate_shared_memory(DTYPE, [BLOCK_M, BLOCK_N], C_LAYOUT)
    c_smem.store(acc.to(DTYPE))
    fence_async_shared()
    tma.async_copy_shared_to_global(c_desc, [off_m, off_n], c_smem)
    tma.store_wait(pendings=0)

# config = {"BLOCK_K": 64, "BLOCK_M": 256, "BLOCK_N": 256, "arch": "sm_90", "dtype": "bf16", "num_buffers": 4, "num_warps": 4, "trans_b": 1}
# arch = sm_90


// ===== COMPILED SASS (sm_90a) =====

	.target	sm_90a

	.elftype	@"ET_EXEC"


//--------------------- .note.nv.tkinfo           --------------------------
	.section	.note.nv.tkinfo,"",@"SHT_NOTE"
	.sectionflags	@"SHF_NOTE_NV_TKINFO"
	.tkinfo
        /*0018*/ 	.word	0x00000002
        /*0030*/ 	.string	""
        /*0030*/ 	.string	"ptxas"
        /*0030*/ 	.string	"Cuda compilation tools, release 13.0, V13.0.88"
        /*0030*/ 	.string	"Build cuda_13.0.r13.0/compiler.36424714_0"
        /*0030*/ 	.string	"-v  -suppress-debug-info  -lineinfo  -arch sm_90a "



//--------------------- .note.nv.cuinfo           --------------------------
	.section	.note.nv.cuinfo,"",@"SHT_NOTE"
	.sectionflags	@"SHF_NOTE_NV_CUINFO"
        /*0018*/ 	.short	0x0002
        /*001a*/ 	.short	0x005a
        /*001c*/ 	.short	0x0082
	.zero		2


//--------------------- .nv.info                  --------------------------
	.section	.nv.info,"",@"SHT_CUDA_INFO"
	.align	4


	//----- nvinfo : EIATTR_REGCOUNT
	.align		4
        /*0000*/ 	.byte	0x04, 0x2f
        /*0002*/ 	.short	(.L_1 - .L_0)
	.align		4
.L_0:
        /*0004*/ 	.word	index@(gluon_wgmma)
        /*0008*/ 	.word	0x000000ff


	//----- nvinfo : EIATTR_FRAME_SIZE
	.align		4
.L_1:
        /*000c*/ 	.byte	0x04, 0x11
        /*000e*/ 	.short	(.L_3 - .L_2)
	.align		4
.L_2:
        /*0010*/ 	.word	index@(gluon_wgmma)
        /*0014*/ 	.word	0x00000ad0


	//----- nvinfo : EIATTR_MIN_STACK_SIZE
	.align		4
.L_3:
        /*0018*/ 	.byte	0x04, 0x12
        /*001a*/ 	.short	(.L_5 - .L_4)
	.align		4
.L_4:
        /*001c*/ 	.word	index@(gluon_wgmma)
        /*0020*/ 	.word	0x00000ad0
.L_5:


//--------------------- .nv.compat                --------------------------
	.section	.nv.compat,"",@"SHT_CUDA_COMPAT_INFO"
	.align	4
        /*0000*/ 	.byte	0x02, 0x09, 0x01, 0x00, 0x02, 0x02, 0x04, 0x00, 0x02, 0x05, 0x05, 0x00, 0x03, 0x07, 0x01, 0x01
        /*0010*/ 	.byte	0x02, 0x03, 0x03, 0x00, 0x02, 0x06, 0x01, 0x00, 0x04, 0x0b, 0x08, 0x00, 0x00, 0x00, 0x00, 0x00
        /*0020*/ 	.byte	0x00, 0x00, 0x00, 0x00


//--------------------- .nv.info.gluon_wgmma      --------------------------
	.section	.nv.info.gluon_wgmma,"",@"SHT_CUDA_INFO"
	.sectionflags	@""
	.align	4


	//----- nvinfo : EIATTR_CUDA_API_VERSION
	.align		4
        /*0000*/ 	.byte	0x04, 0x37
        /*0002*/ 	.short	(.L_7 - .L_6)
.L_6:
        /*0004*/ 	.word	0x00000082


	//----- nvinfo : EIATTR_KPARAM_INFO
	.align		4
.L_7:
        /*0008*/ 	.byte	0x04, 0x17
        /*000a*/ 	.short	(.L_9 - .L_8)
.L_8:
        /*000c*/ 	.word	0x00000000
        /*0010*/ 	.short	0x000a
        /*0012*/ 	.short	0x0048
        /*0014*/ 	.byte	0x00, 0xf4, 0x21, 0x00


	//----- nvinfo : EIATTR_KPARAM_INFO
	.align		4
.L_9:
        /*0018*/ 	.byte	0x04, 0x17
        /*001a*/ 	.short	(.L_11 - .L_10)
.L_10:
        /*001c*/ 	.word	0x00000000
        /*0020*/ 	.short	0x0009
        /*0022*/ 	.short	0x0040
        /*0024*/ 	.byte	0x00, 0xf4, 0x21, 0x00


	//----- nvinfo : EIATTR_KPARAM_INFO
	.align		4
.L_11:
        /*0028*/ 	.byte	0x04, 0x17
        /*002a*/ 	.short	(.L_13 - .L_12)
.L_12:
        /*002c*/ 	.word	0x00000000
        /*0030*/ 	.short	0x0008
        /*0032*/ 	.short	0x0038
        /*0034*/ 	.byte	0x00, 0xf0, 0x21, 0x00


	//----- nvinfo : EIATTR_KPARAM_INFO
	.align		4
.L_13:
        /*0038*/ 	.byte	0x04, 0x17
        /*003a*/ 	.short	(.L_15 - .L_14)
.L_14:
        /*003c*/ 	.word	0x00000000
        /*0040*/ 	.short	0x0007
        /*0042*/ 	.short	0x0030
        /*0044*/ 	.byte	0x00, 0xf0, 0x21, 0x00


	//----- nvinfo : EIATTR_KPARAM_INFO
	.align		4
.L_15:
        /*0048*/ 	.byte	0x04, 0x17
        /*004a*/ 	.short	(.L_17 - .L_16)
.L_16:
        /*004c*/ 	.word	0x00000000
        /*0050*/ 	.short	0x0006
        /*0052*/ 	.short	0x0028
        /*0054*/ 	.byte	0x00, 0xf0, 0x21, 0x00


	//----- nvinfo : EIATTR_KPARAM_INFO
	.align		4
.L_17:
        /*0058*/ 	.byte	0x04, 0x17
        /*005a*/ 	.short	(.L_19 - .L_18)
.L_18:
        /*005c*/ 	.word	0x00000000
        /*0060*/ 	.short	0x0005
        /*0062*/ 	.short	0x0020
        /*0064*/ 	.byte	0x00, 0xf0, 0x11, 0x00


	//----- nvinfo : EIATTR_KPARAM_INFO
	.align		4
.L_19:
        /*0068*/ 	.byte	0x04, 0x17
        /*006a*/ 	.short	(.L_21 - .L_20)
.L_20:
        /*006c*/ 	.word	0x00000000
        /*0070*/ 	.short	0x0004
        /*0072*/ 	.short	0x001c
        /*0074*/ 	.byte	0x00, 0xf0, 0x11, 0x00


	//----- nvinfo : EIATTR_KPARAM_INFO
	.align		4
.L_21:
        /*0078*/ 	.byte	0x04, 0x17
        /*007a*/ 	.short	(.L_23 - .L_22)
.L_22:
        /*007c*/ 	.word	0x00000000
        /*0080*/ 	.short	0x0003
        /*0082*/ 	.short	0x0018
        /*0084*/ 	.byte	0x00, 0xf0, 0x11, 0x00


	//----- nvinfo : EIATTR_KPARAM_INFO
	.align		4
.L_23:
        /*0088*/ 	.byte	0x04, 0x17
        /*008a*/ 	.short	(.L_25 - .L_24)
.L_24:
        /*008c*/ 	.word	0x00000000
        /*0090*/ 	.short	0x0002
        /*0092*/ 	.short	0x0010
        /*0094*/ 	.byte	0x00, 0xf4, 0x21, 0x00


	//----- nvinfo : EIATTR_KPARAM_INFO
	.align		4
.L_25:
        /*0098*/ 	.byte	0x04, 0x17
        /*009a*/ 	.short	(.L_27 - .L_26)
.L_26:
        /*009c*/ 	.word	0x00000000
        /*00a0*/ 	.short	0x0001
        /*00a2*/ 	.short	0x0008
        /*00a4*/ 	.byte	0x00, 0xf4, 0x21, 0x00


	//----- nvinfo : EIATTR_KPARAM_INFO
	.align		4
.L_27:
        /*00a8*/ 	.byte	0x04, 0x17
        /*00aa*/ 	.short	(.L_29 - .L_28)
.L_28:
        /*00ac*/ 	.word	0x00000000
        /*00b0*/ 	.short	0x0000
        /*00b2*/ 	.short	0x0000
        /*00b4*/ 	.byte	0x00, 0xf4, 0x21, 0x00


	//----- nvinfo : EIATTR_SPARSE_MMA_MASK
	.align		4
.L_29:
        /*00b8*/ 	.byte	0x03, 0x50
        /*00ba*/ 	.short	0x0000


	//----- nvinfo : EIATTR_MAXREG_COUNT
	.align		4
        /*00bc*/ 	.byte	0x03, 0x1b
        /*00be*/ 	.short	0x00ff


	//----- nvinfo : EIATTR_NUM_BARRIERS
	.align		4
        /*00c0*/ 	.byte	0x02, 0x4c
        /*00c2*/ 	.byte	0x01
	.zero		1


	//----- nvinfo : EIATTR_ANNOTATIONS
	.align		4
        /*00c4*/ 	.byte	0x04, 0x55
        /*00c6*/ 	.short	(.L_31 - .L_30)


	//   ....[0]....
.L_30:
        /*00c8*/ 	.word	0x00000001
        /*00cc*/ 	.byte	0x70, 0x11, 0x00, 0x00, 0x01, 0x00, 0x00, 0x00, 0xb0, 0x11, 0x00, 0x00, 0x01, 0x00, 0x00, 0x00
        /* <DEDUP_REMOVED lines=1037> */
        /*41ac*/ 	.byte	0x60, 0xbc, 0x00, 0x00, 0x01, 0x00, 0x00, 0x00, 0x70, 0xbc, 0x00, 0x00


	//----- nvinfo : EIATTR_MERCURY_ISA_VERSION
	.align		4
.L_31:
        /*41b8*/ 	.byte	0x03, 0x5f
        /*41ba*/ 	.short	0x0101


	//----- nvinfo : EIATTR_INT_WARP_WIDE_INSTR_OFFSETS
	.align		4
        /*41bc*/ 	.byte	0x04, 0x31
        /*41be*/ 	.short	(.L_33 - .L_32)


	//   ....[0]....
.L_32:
        /*41c0*/ 	.word	0x00002df0


	//   ....[1]....
        /*41c4*/ 	.word	0x00002e10


	//   ....[2]....
        /*41c8*/ 	.word	0x00002e20


	//   ....[3]....
        /*41cc*/ 	.word	0x00002e30


	//   ....[4]....
        /*41d0*/ 	.word	0x00002f40


	//   ....[5]....
        /*41d4*/ 	.word	0x00004d90


	//   ....[6]....
        /*41d8*/ 	.word	0x00004da0


	//   ....[7]....
        /*41dc*/ 	.word	0x00004e20


	//   ....[8]....
        /*41e0*/ 	.word	0x00004e30


	//----- nvinfo : EIATTR_COOP_GROUP_MASK_REGIDS
	.align		4
.L_33:
        /*41e4*/ 	.byte	0x04, 0x29
        /*41e6*/ 	.short	(.L_35 - .L_34)


	//   ....[0]....
.L_34:
        /*41e8*/ 	.word	0xffffffff


	//   ....[1]....
        /*41ec*/ 	.word	0xffffffff


	//   ....[2]....
        /*41f0*/ 	.word	0xffffffff


	//----- nvinfo : EIATTR_COOP_GROUP_INSTR_OFFSETS
	.align		4
.L_35:
        /*41f4*/ 	.byte	0x04, 0x28
        /*41f6*/ 	.short	(.L_37 - .L_36)


	//   ....[0]....
.L_36:
        /*41f8*/ 	.word	0x00000170


	//   ....[1]....
        /*41fc*/ 	.word	0x00000710


	//   ....[2]....
        /*4200*/ 	.word	0x00000d00


	//----- nvinfo : EIATTR_MBARRIER_INSTR_OFFSETS
	.align		4
.L_37:
        /*4204*/ 	.byte	0x04, 0x39
        /*4206*/ 	.short	(.L_39 - .L_38)


	//   ....[0]....
.L_38:
        /*4208*/ 	.word	0x00002fa0
        /*420c*/ 	.word	0x000000ff
        /*4210*/ 	.word	0x00040000
        /*4214*/ 	.short	0x0100
        /*4216*/ 	.byte	0x2a
	.zero		1


	//   ....[1]....
        /*4218*/ 	.word	0x00003040
        /*421c*/ 	.word	0x000000ff
        /*4220*/ 	.word	0x00040008
        /*4224*/ 	.short	0x0100
        /*4226*/ 	.byte	0x2a
	.zero		1


	//   ....[2]....
        /*4228*/ 	.word	0x00003060
        /*422c*/ 	.word	0x000000ff
        /*4230*/ 	.word	0x00040010
        /*4234*/ 	.short	0x0100
        /*4236*/ 	.byte	0x2a
	.zero		1


	//   ....[3]....
        /*4238*/ 	.word	0x00003080
        /*423c*/ 	.word	0x000000ff
        /*4240*/ 	.word	0x00040018
        /*4244*/ 	.short	0x0100
        /*4246*/ 	.byte	0x2a
	.zero		1


	//   ....[4]....
        /*4248*/ 	.word	0x00004ee0
        /*424c*/ 	.word	0x000000ff
        /*4250*/ 	.word	0x00040000
        /*4254*/ 	.short	0x010a
        /*4256*/ 	.byte	0x18
	.zero		1


	//   ....[5]....
        /*4258*/ 	.word	0x00008af0
        /*425c*/ 	.word	0x000000ff
        /*4260*/ 	.word	0x00040000
        /*4264*/ 	.short	0x0108
        /*4266*/ 	.byte	0x2a
	.zero		1


	//   ....[6]....
        /*4268*/ 	.word	0x00008b50
        /*426c*/ 	.word	0x000000ff
        /*4270*/ 	.word	0x00040008
        /*4274*/ 	.short	0x0108
        /*4276*/ 	.byte	0x2a
	.zero		1


	//   ....[7]....
        /*4278*/ 	.word	0x00008c10
        /*427c*/ 	.word	0x000000ff
        /*4280*/ 	.word	0x00040010
        /*4284*/ 	.short	0x0108
        /*4286*/ 	.byte	0x2a
	.zero		1


	//   ....[8]....
        /*4288*/ 	.word	0x00008e80
        /*428c*/ 	.word	0x000000ff
        /*4290*/ 	.word	0x00040018
        /*4294*/ 	.short	0x0108
        /*4296*/ 	.byte	0x2a
	.zero		1


	//   ....[9]....
        /*4298*/ 	.word	0x0000c180
        /*429c*/ 	.word	0x000000ff
        /*42a0*/ 	.word	0x00040000
        /*42a4*/ 	.short	0x010a
        /*42a6*/ 	.byte	0x18
	.zero		1


	//----- nvinfo : EIATTR_NUM_MBARRIERS
	.align		4
.L_39:
        /*42a8*/ 	.byte	0x03, 0x38
        /*42aa*/ 	.short	0x0004


	//----- nvinfo : EIATTR_EXIT_INSTR_OFFSETS
	.align		4
        /*42ac*/ 	.byte	0x04, 0x1c
        /*42ae*/ 	.short	(.L_41 - .L_40)


	//   ....[0]....
.L_40:
        /*42b0*/ 	.word	0x0000c170


	//----- nvinfo : EIATTR_REQNTID
	.align		4
.L_41:
        /*42b4*/ 	.byte	0x04, 0x10
        /*42b6*/ 	.short	(.L_43 - .L_42)
.L_42:
        /*42b8*/ 	.word	0x00000080
        /*42bc*/ 	.word	0x00000001
        /*42c0*/ 	.word	0x00000001


	//----- nvinfo : EIATTR_CRS_STACK_SIZE
	.align		4
.L_43:
        /*42c4*/ 	.byte	0x04, 0x1e
        /*42c6*/ 	.short	(.L_45 - .L_44)
.L_44:
        /*42c8*/ 	.word	0x00000000


	//----- nvinfo : EIATTR_CBANK_PARAM_SIZE
	.align		4
.L_45:
        /*42cc*/ 	.byte	0x03, 0x19
        /*42ce*/ 	.short	0x0050


	//----- nvinfo : EIATTR_PARAM_CBANK
	.align		4
        /*42d0*/ 	.byte	0x04, 0x0a
        /*42d2*/ 	.short	(.L_47 - .L_46)
	.align		4
.L_46:
        /*42d4*/ 	.word	index@(.nv.constant0.gluon_wgmma)
        /*42d8*/ 	.short	0x0210
        /*42da*/ 	.short	0x0050


	//----- nvinfo : EIATTR_SW_WAR
	.align		4
.L_47:
        /*42dc*/ 	.byte	0x04, 0x36
        /*42de*/ 	.short	(.L_49 - .L_48)
.L_48:
        /*42e0*/ 	.word	0x00000008
.L_49:


//--------------------- .nv.callgraph             --------------------------
	.section	.nv.callgraph,"",@"SHT_CUDA_CALLGRAPH"
	.align	4
	.sectionentsize	8
	.align		4
        /*0000*/ 	.word	0x00000000
	.align		4
        /*0004*/ 	.word	0xffffffff
	.align		4
        /*0008*/ 	.word	0x00000000
	.align		4
        /*000c*/ 	.word	0xfffffffe
	.align		4
        /*0010*/ 	.word	0x00000000
	.align		4
        /*0014*/ 	.word	0xfffffffd
	.align		4
        /*0018*/ 	.word	0x00000000
	.align		4
        /*001c*/ 	.word	0xfffffffc


//--------------------- .text.gluon_wgmma         --------------------------
	.section	.text.gluon_wgmma,"ax",@progbits
	.align	128
        .global         gluon_wgmma
        .type           gluon_wgmma,@function
        .size           gluon_wgmma,(.L_x_52 - gluon_wgmma)
        .other          gluon_wgmma,@"STO_CUDA_ENTRY STV_DEFAULT"
gluon_wgmma:
.text.gluon_wgmma:
[----:B------:R-:W1:Y:S01]  /*0000*/  LDC R1, c[0x0][0x28] ;  /* 0x00000a00ff017b82 */ /* 0x000e620000000800 */
[----:B------:R-:W2:Y:S07]  /*0010*/  S2R R252, SR_TID.X ;  /* 0x0000000000fc7919 */ /* 0x000eae0000002100 */
[----:B------:R-:W3:Y:S01]  /*0020*/  S2UR UR5, SR_CgaCtaId ;  /* 0x00000000000579c3 */ /* 0x000ee20000008800 */
[----:B------:R-:W-:Y:S01]  /*0030*/  UMOV UR42, 0x400 ;  /* 0x00000400002a7882 */ /* 0x000fe20000000000 */
[----:B------:R-:W-:Y:S01]  /*0040*/  ULDC UR7, c[0x0][0xc] ;  /* 0x0000030000077ab9 */ /* 0x000fe20000000800 */
[----:B------:R-:W-:Y:S01]  /*0050*/  ULDC UR8, c[0x0][0x10] ;  /* 0x0000040000087ab9 */ /* 0x000fe20000000800 */
[----:B------:R-:W-:Y:S01]  /*0060*/  ULDC.64 UR12, c[0x0][0x250] ;  /* 0x00009400000c7ab9 */ /* 0x000fe20000000a00 */
[----:B------:R-:W-:Y:S01]  /*0070*/  UMOV UR41, URZ ;  /* 0x0000003f00297c82 */ /* 0x000fe20008000000 */
[----:B------:R-:W-:Y:S01]  /*0080*/  BSSY B0, `(.L_x_0) ;  /* 0x000001e000007945 */ /* 0x000fe20003800000 */
[----:B-1----:R-:W-:Y:S01]  /*0090*/  VIADD R1, R1, 0xfffff530 ;  /* 0xfffff53001017836 */ /* 0x002fe20000000000 */
[----:B------:R-:W1:Y:S08]  /*00a0*/  LDC R5, c[0x0][0x228] ;  /* 0x00008a00ff057b82 */ /* 0x000e700000000800 */
[----:B------:R-:W4:Y:S08]  /*00b0*/  LDC R12, c[0x0][0x230] ;  /* 0x00008c00ff0c7b82 */ /* 0x000f300000000800 */
[----:B------:R-:W-:Y:S01]  /*00c0*/  S2UR UR4, SR_CTAID.Y ;  /* 0x00000000000479c3 */ /* 0x000fe20000002600 */
[----:B---3--:R-:W-:Y:S01]  /*00d0*/  ULEA UR42, UR5, UR42, 0x18 ;  /* 0x0000002a052a7291 */ /* 0x008fe2000f8ec03f */
[----:B--2---:R-:W-:-:S06]  /*00e0*/  LOP3.LUT R4, R252, 0x7f, RZ, 0xc0, !PT ;  /* 0x0000007ffc047812 */ /* 0x004fcc00078ec0ff */
[----:B------:R-:W2:Y:S01]  /*00f0*/  S2UR UR6, SR_CTAID.Z ;  /* 0x00000000000679c3 */ /* 0x000ea20000002700 */
[----:B-1----:R-:W-:Y:S01]  /*0100*/  VIADD R5, R5, 0xffffffff ;  /* 0xffffffff05057836 */ /* 0x002fe20000000000 */
[C---:B------:R-:W-:Y:S02]  /*0110*/  ISETP.GE.U32.AND P0, PT, R4.reuse, 0x20, PT ;  /* 0x000000200400780c */ /* 0x040fe40003f06070 */
[C---:B------:R-:W-:Y:S02]  /*0120*/  ISETP.NE.U32.AND P2, PT, R4.reuse, RZ, PT ;  /* 0x000000ff0400720c */ /* 0x040fe40003f45070 */
[----:B------:R-:W-:Y:S02]  /*0130*/  LEA R10, R4, UR42, 0x2 ;  /* 0x0000002a040a7c11 */ /* 0x000fe4000f8e10ff */
[----:B------:R-:W1:Y:S01]  /*0140*/  S2UR UR5, SR_CTAID.X ;  /* 0x00000000000579c3 */ /* 0x000e620000002500 */
[----:B----4-:R-:W-:-:S06]  /*0150*/  VIADD R11, R12, 0xffffffff ;  /* 0xffffffff0c0b7836 */ /* 0x010fcc0000000000 */
[----:B------:R3:W-:Y:S01]  /*0160*/  @!P0 STS [R10], RZ ;  /* 0x000000ff0a008388 */ /* 0x0007e20000000800 */
[----:B------:R-:W-:-:S03]  /*0170*/  NOP ;  /* 0x0000000000007918 */ /* 0x000fc60000000000 */
[----:B------:R3:W-:Y:S01]  /*0180*/  @!P2 STS [UR42+0x24], R5 ;  /* 0x00002405ff00a988 */ /* 0x0007e2000800082a */
[----:B--2---:R-:W-:-:S03]  /*0190*/  UIMAD UR6, UR6, UR8, UR4 ;  /* 0x00000008060672a4 */ /* 0x004fc6000f8e0204 */
[----:B------:R3:W-:Y:S01]  /*01a0*/  @!P2 STS [UR42+0x20], R11 ;  /* 0x0000200bff00a988 */ /* 0x0007e2000800082a */
[----:B-1----:R-:W-:-:S04]  /*01b0*/  UIMAD UR6, UR6, UR7, UR5 ;  /* 0x00000007060672a4 */ /* 0x002fc8000f8e0205 */
[----:B------:R-:W-:-:S04]  /*01c0*/  UIMAD UR10, UR6, 0x180, URZ ;  /* 0x00000180060a78a4 */ /* 0x000fc8000f8e023f */
[----:B------:R-:W-:-:S04]  /*01d0*/  UIADD3 UR6, UP0, UR10, UR12, URZ ;  /* 0x0000000c0a067290 */ /* 0x000fc8000ff1e03f */
[----:B------:R-:W-:Y:S01]  /*01e0*/  ULEA.HI.X.SX32 UR7, UR10, UR13, 0x1, UP0 ;  /* 0x0000000d0a077291 */ /* 0x000fe200080f0e3f */
[----:B---3--:R-:W-:Y:S11]  /*01f0*/  @P2 BRA `(.L_x_1) ;  /* 0x0000000000182947 */ /* 0x008ff60003800000 */
[----:B------:R-:W1:Y:S01]  /*0200*/  LDS R0, [UR42+0x8] ;  /* 0x0000082aff007984 */ /* 0x000e620008000800 */
[----:B------:R-:W2:Y:S01]  /*0210*/  LDC.64 R6, c[0x0][0x210] ;  /* 0x00008400ff067b82 */ /* 0x000ea20000000a00 */
[----:B------:R-:W-:Y:S02]  /*0220*/  IMAD.MOV.U32 R3, RZ, RZ, 0x70 ;  /* 0x00000070ff037424 */ /* 0x000fe400078e00ff */
[----:B--2---:R2:W-:Y:S03]  /*0230*/  STS.64 [UR42], R6 ;  /* 0x00000006ff007988 */ /* 0x0045e60008000a2a */
[----:B-1----:R-:W-:-:S05]  /*0240*/  LOP3.LUT R0, R0, 0x10, R3, 0xd8, !PT ;  /* 0x0000001000007812 */ /* 0x002fca00078ed803 */
[----:B------:R2:W-:Y:S02]  /*0250*/  STS [UR42+0x8], R0 ;  /* 0x00000800ff007988 */ /* 0x0005e4000800082a */
.L_x_1:
[----:B------:R-:W-:Y:S05]  /*0260*/  BSYNC B0 ;  /* 0x0000000000007941 */ /* 0x000fea0003800000 */
.L_x_0:
[----:B------:R-:W-:Y:S04]  /*0270*/  BSSY B0, `(.L_x_2) ;  /* 0x000000a000007945 */ /* 0x000fe80003800000 */
[----:B------:R-:W-:Y:S05]  /*0280*/  @P2 BRA `(.L_x_3) ;  /* 0x0000000000202947 */ /* 0x000fea0003800000 */
[----:B--2---:R-:W1:Y:S01]  /*0290*/  LDS R0, [UR42+0x34] ;  /* 0x0000342aff007984 */ /* 0x004e620008000800 */
[----:B------:R-:W-:Y:S02]  /*02a0*/  IMAD.MOV.U32 R3, RZ, RZ, 0x3f000000 ;  /* 0x3f000000ff037424 */ /* 0x000fe400078e00ff */
[----:B------:R-:W-:Y:S01]  /*02b0*/  @!P2 IMAD.MOV.U32 R2, RZ, RZ, 0xff ;  /* 0x000000ffff02a424 */ /* 0x000fe200078e00ff */
[----:B------:R-:W2:Y:S02]  /*02c0*/  @!P2 LDS R7, [UR42+0x38] ;  /* 0x0000382aff07a984 */ /* 0x000ea40008000800 */
[----:B-1----:R-:W-:Y:S02]  /*02d0*/  LOP3.LUT R0, R0, 0xff000000, R3, 0xb8, !PT ;  /* 0xff00000000007812 */ /* 0x002fe400078eb803 */
[----:B--2---:R-:W-:-:S03]  /*02e0*/  @!P2 LOP3.LUT R2, R7, 0xff, R2, 0xb8, !PT ;  /* 0x000000ff0702a812 */ /* 0x004fc600078eb802 */
[----:B------:R1:W-:Y:S04]  /*02f0*/  STS [UR42+0x34], R0 ;  /* 0x00003400ff007988 */ /* 0x0003e8000800082a */
[----:B------:R1:W-:Y:S02]  /*0300*/  @!P2 STS [UR42+0x38], R2 ;  /* 0x00003802ff00a988 */ /* 0x0003e4000800082a */
.L_x_3:
[----:B------:R-:W-:Y:S05]  /*0310*/  BSYNC B0 ;  /* 0x0000000000007941 */ /* 0x000fea0003800000 */
.L_x_2:
[----:B------:R-:W-:Y:S04]  /*0320*/  BSSY B0, `(.L_x_4) ;  /* 0x000000e000007945 */ /* 0x000fe80003800000 */
[----:B------:R-:W-:Y:S05]  /*0330*/  @P2 BRA `(.L_x_5) ;  /* 0x0000000000302947 */ /* 0x000fea0003800000 */
[----:B-1----:R-:W1:Y:S01]  /*0340*/  LDS R2, [UR42+0x34] ;  /* 0x0000342aff027984 */ /* 0x002e620008000800 */
[----:B------:R-:W3:Y:S03]  /*0350*/  LDC.64 R8, c[0x0][0x238] ;  /* 0x00008e00ff087b82 */ /* 0x000ee60000000a00 */
[----:B--2---:R-:W2:Y:S01]  /*0360*/  LDS R0, [UR42+0x1c] ;  /* 0x00001c2aff007984 */ /* 0x004ea20008000800 */
[C---:B---3--:R-:W-:Y:S01]  /*0370*/  SHF.L.U64.HI R6, R8.reuse, 0x1, R9 ;  /* 0x0000000108067819 */ /* 0x048fe20000010209 */
[----:B------:R-:W-:-:S03]  /*0380*/  IMAD.SHL.U32 R3, R8, 0x2, RZ ;  /* 0x0000000208037824 */ /* 0x000fc600078e00ff */
[--C-:B------:R-:W-:Y:S02]  /*0390*/  SHF.R.U32.HI R7, RZ, 0x4, R6.reuse ;  /* 0x00000004ff077819 */ /* 0x100fe40000011606 */
[----:B------:R-:W-:-:S05]  /*03a0*/  SHF.R.U64 R3, R3, 0x4, R6 ;  /* 0x0000000403037819 */ /* 0x000fca0000001206 */
[----:B------:R3:W-:Y:S01]  /*03b0*/  STS [UR42+0xc], R3 ;  /* 0x00000c03ff007988 */ /* 0x0007e2000800082a */
[----:B-1----:R-:W-:Y:S02]  /*03c0*/  LOP3.LUT R2, R2, 0x7, RZ, 0xb8, !PT ;  /* 0x0000000702027812 */ /* 0x002fe400078eb8ff */
[----:B--2---:R-:W-:-:S03]  /*03d0*/  LOP3.LUT R0, R0, 0xf, R7, 0xb8, !PT ;  /* 0x0000000f00007812 */ /* 0x004fc600078eb807 */
[----:B------:R3:W-:Y:S04]  /*03e0*/  STS [UR42+0x34], R2 ;  /* 0x00003402ff007988 */ /* 0x0007e8000800082a */
[----:B------:R3:W-:Y:S02]  /*03f0*/  STS [UR42+0x1c], R0 ;  /* 0x00001c00ff007988 */ /* 0x0007e4000800082a */
.L_x_5:
[----:B------:R-:W-:Y:S05]  /*0400*/  BSYNC B0 ;  /* 0x0000000000007941 */ /* 0x000fea0003800000 */
.L_x_4:
[----:B------:R-:W-:Y:S04]  /*0410*/  BSSY B1, `(.L_x_6) ;  /* 0x000001a000017945 */ /* 0x000fe80003800000 */
[----:B------:R-:W-:Y:S04]  /*0420*/  BSSY B0, `(.L_x_7) ;  /* 0x0000015000007945 */ /* 0x000fe80003800000 */
[----:B------:R-:W-:Y:S05]  /*0430*/  @P2 BRA `(.L_x_8) ;  /* 0x0000000000202947 */ /* 0x000fea0003800000 */
[----:B-123--:R-:W1:Y:S02]  /*0440*/  LDS R0, [UR42+0x34] ;  /* 0x0000342aff007984 */ /* 0x00ee640008000800 */
[----:B-1----:R-:W-:-:S05]  /*0450*/  LOP3.LUT R0, R0, 0x38, RZ, 0xb8, !PT ;  /* 0x0000003800007812 */ /* 0x002fca00078eb8ff */
[----:B------:R1:W-:Y:S01]  /*0460*/  STS [UR42+0x34], R0 ;  /* 0x00003400ff007988 */ /* 0x0003e2000800082a */
[----:B------:R-:W-:Y:S05]  /*0470*/  @P2 BRA `(.L_x_9) ;  /* 0x0000000000202947 */ /* 0x000fea0003800000 */
[----:B-1----:R-:W1:Y:S01]  /*0480*/  LDS R0, [UR42+0x8] ;  /* 0x0000082aff007984 */ /* 0x002e620008000800 */
[----:B------:R-:W-:-:S05]  /*0490*/  IMAD.MOV.U32 R3, RZ, RZ, 0x780 ;  /* 0x00000780ff037424 */ /* 0x000fca00078e00ff */
[----:B-1----:R-:W-:-:S05]  /*04a0*/  LOP3.LUT R0, R0, 0x500, R3, 0xd8, !PT ;  /* 0x0000050000007812 */ /* 0x002fca00078ed803 */
[----:B------:R4:W-:Y:S02]  /*04b0*/  STS [UR42+0x8], R0 ;  /* 0x00000800ff007988 */ /* 0x0009e4000800082a */
.L_x_8:
[----:B------:R-:W-:Y:S05]  /*04c0*/  @P2 BRA `(.L_x_10) ;  /* 0x0000000000282947 */ /* 0x000fea0003800000 */
[----:B-1234-:R-:W1:Y:S02]  /*04d0*/  LDS R0, [UR42+0x8] ;  /* 0x0000082aff007984 */ /* 0x01ee640008000800 */
[----:B-1----:R-:W-:-:S05]  /*04e0*/  LOP3.LUT R0, R0, 0x1800, RZ, 0xb8, !PT ;  /* 0x0000180000007812 */ /* 0x002fca00078eb8ff */
[----:B------:R2:W-:Y:S02]  /*04f0*/  STS [UR42+0x8], R0 ;  /* 0x00000800ff007988 */ /* 0x0005e4000800082a */
.L_x_9:
[----:B------:R-:W-:Y:S05]  /*0500*/  @P2 BREAK B0 ;  /* 0x0000000000002942 */ /* 0x000fea0003800000 */
[----:B------:R-:W-:Y:S05]  /*0510*/  @P2 BRA `(.L_x_11) ;  /* 0x0000000000242947 */ /* 0x000fea0003800000 */
[----:B------:R-:W3:Y:S01]  /*0520*/  LDS R3, [UR42+0x8] ;  /* 0x0000082aff037984 */ /* 0x000ee20008000800 */
[----:B-12---:R-:W-:-:S05]  /*0530*/  IMAD.MOV.U32 R0, RZ, RZ, 0x6000 ;  /* 0x00006000ff007424 */ /* 0x006fca00078e00ff */
[----:B---3--:R-:W-:-:S04]  /*0540*/  LOP3.LUT R0, R3, 0x6000, R0, 0xd8, !PT ;  /* 0x0000600003007812 */ /* 0x008fc800078ed800 */
[----:B------:R-:W-:-:S05]  /*0550*/  LOP3.LUT R0, R0, 0x400000, RZ, 0xb8, !PT ;  /* 0x0040000000007812 */ /* 0x000fca00078eb8ff */
[----:B------:R1:W-:Y:S02]  /*0560*/  STS [UR42+0x8], R0 ;  /* 0x00000800ff007988 */ /* 0x0003e4000800082a */
.L_x_10:
[----:B------:R-:W-:Y:S05]  /*0570*/  BSYNC B0 ;  /* 0x0000000000007941 */ /* 0x000fea0003800000 */
.L_x_7:
[----:B-1234-:R-:W1:Y:S02]  /*0580*/  @!P2 LDS R0, [UR42+0x8] ;  /* 0x0000082aff00a984 */ /* 0x01ee640008000800 */
[----:B-1----:R-:W-:-:S05]  /*0590*/  @!P2 LOP3.LUT R0, R0, 0x8000, RZ, 0xb8, !PT ;  /* 0x000080000000a812 */ /* 0x002fca00078eb8ff */
[----:B------:R3:W-:Y:S02]  /*05a0*/  @!P2 STS [UR42+0x8], R0 ;  /* 0x00000800ff00a988 */ /* 0x0007e4000800082a */
.L_x_11:
[----:B------:R-:W-:Y:S05]  /*05b0*/  BSYNC B1 ;  /* 0x0000000000017941 */ /* 0x000fea0003800000 */
.L_x_6:
[----:B------:R-:W-:Y:S05]  /*05c0*/  WARPSYNC.ALL ;  /* 0x0000000000007948 */ /* 0x000fea0003800000 */
[----:B------:R-:W-:Y:S05]  /*05d0*/  @P0 BRA `(.L_x_12) ;  /* 0x0000000000280947 */ /* 0x000fea0003800000 */
[----:B-123--:R-:W1:Y:S01]  /*05e0*/  S2R R0, SR_LANEID ;  /* 0x0000000000007919 */ /* 0x00ee620000000000 */
[----:B------:R-:W-:Y:S05]  /*05f0*/  WARPSYNC.ALL ;  /* 0x0000000000007948 */ /* 0x000fea0003800000 */
[----:B-1----:R-:W-:-:S05]  /*0600*/  IMAD.SHL.U32 R0, R0, 0x4, RZ ;  /* 0x0000000400007824 */ /* 0x002fca00078e00ff */
[----:B------:R-:W1:Y:S01]  /*0610*/  LDS R7, [R0+UR42] ;  /* 0x0000002a00077984 */ /* 0x000e620008000800 */
[----:B------:R-:W-:-:S05]  /*0620*/  IADD3 R2, P1, R0, UR6, RZ ;  /* 0x0000000600027c10 */ /* 0x000fca000ff3e0ff */
[----:B------:R-:W-:-:S05]  /*0630*/  IMAD.X R3, RZ, RZ, UR7, P1 ;  /* 0x00000007ff037e24 */ /* 0x000fca00088e06ff */
[----:B-1----:R4:W5:Y:S01]  /*0640*/  ATOMG.E.EXCH.STRONG.GPU PT, RZ, [R2], R7 ;  /* 0x0000000702ff73a8 */ /* 0x00296200041ee100 */
[----:B------:R-:W-:-:S04]  /*0650*/  DEPBAR {5,4,3,2,1,0} ;  /* 0x0000003f0000791a */ /* 0x000fc80000000000 */
[----:B------:R4:W-:Y:S01]  /*0660*/  UTMACCTL.IV [UR6] ;  /* 0x00000000060079b9 */ /* 0x0009e20008000000 */
[----:B------:R-:W-:Y:S01]  /*0670*/  NOP ;  /* 0x0000000000007918 */ /* 0x000fe20000000000 */
.L_x_12:
[----:B------:R-:W-:Y:S05]  /*0680*/  @P0 BRA `(.L_x_13) ;  /* 0x00000000000c0947 */ /* 0x000fea0003800000 */
[----:B------:R0:W-:Y:S01]  /*0690*/  UTMACMDFLUSH ;  /* 0x00000000000079b7 */ /* 0x0001e20000000000 */
[----:B------:R-:W-:Y:S05]  /*06a0*/  @P0 BRA `(.L_x_13) ;  /* 0x0000000000040947 */ /* 0x000fea0003800000 */
[----:B------:R-:W-:-:S04]  /*06b0*/  DEPBAR.LE SB0, 0x0 ;  /* 0x000080000000791a */ /* 0x000fc80000000000 */
.L_x_13:
[----:B------:R-:W-:Y:S05]  /*06c0*/  WARPSYNC.ALL ;  /* 0x0000000000007948 */ /* 0x000fea0003800000 */
[----:B-----5:R-:W-:Y:S06]  /*06d0*/  BAR.SYNC.DEFER_BLOCKING 0x0 ;  /* 0x0000000000007b1d */ /* 0x020fec0000010000 */
[----:B------:R-:W-:Y:S02]  /*06e0*/  BSSY B1, `(.L_x_14) ;  /* 0x000000b000017945 */ /* 0x000fe40003800000 */
[----:B------:R-:W-:Y:S06]  /*06f0*/  BAR.SYNC.DEFER_BLOCKING 0x0 ;  /* 0x0000000000007b1d */ /* 0x000fec0000010000 */
[----:B------:R1:W-:Y:S01]  /*0700*/  @!P0 STS [R10], RZ ;  /* 0x000000ff0a008388 */ /* 0x0003e20000000800 */
[----:B------:R-:W-:Y:S01]  /*0710*/  NOP ;  /* 0x0000000000007918 */ /* 0x000fe20000000000 */
[----:B------:R-:W-:Y:S05]  /*0720*/  @P2 BRA `(.L_x_15) ;  /* 0x0000000000182947 */ /* 0x000fea0003800000 */
[----:B-123--:R-:W1:Y:S01]  /*0730*/  LDS R0, [UR42+0x8] ;  /* 0x0000082aff007984 */ /* 0x00ee620008000800 */
[----:B----4-:R-:W2:Y:S01]  /*0740*/  LDC.64 R6, c[0x0][0x218] ;  /* 0x00008600ff067b82 */ /* 0x010ea20000000a00 */
[----:B------:R-:W-:Y:S02]  /*0750*/  IMAD.MOV.U32 R3, RZ, RZ, 0x70 ;  /* 0x00000070ff037424 */ /* 0x000fe400078e00ff */
[----:B--2---:R2:W-:Y:S03]  /*0760*/  STS.64 [UR42], R6 ;  /* 0x00000006ff007988 */ /* 0x0045e60008000a2a */
[----:B-1----:R-:W-:-:S05]  /*0770*/  LOP3.LUT R0, R0, 0x10, R3, 0xd8, !PT ;  /* 0x0000001000007812 */ /* 0x002fca00078ed803 */
[----:B------:R2:W-:Y:S02]  /*0780*/  STS [UR42+0x8], R0 ;  /* 0x00000800ff007988 */ /* 0x0005e4000800082a */
.L_x_15:
[----:B----4-:R-:W-:Y:S05]  /*0790*/  BSYNC B1 ;  /* 0x0000000000017941 */ /* 0x010fea0003800000 */
.L_x_14:
[----:B------:R-:W-:Y:S04]  /*07a0*/  BSSY B2, `(.L_x_16) ;  /* 0x000000f000027945 */ /* 0x000fe80003800000 */
[----:B------:R-:W-:Y:S04]  /*07b0*/  BSSY B1, `(.L_x_17) ;  /* 0x000000c000017945 */ /* 0x000fe80003800000 */
[----:B------:R-:W-:Y:S05]  /*07c0*/  @P2 BRA `(.L_x_18) ;  /* 0x0000000000282947 */ /* 0x000fea0003800000 */
[----:B-123--:R-:W1:Y:S01]  /*07d0*/  LDS R0, [UR42+0x34] ;  /* 0x0000342aff007984 */ /* 0x00ee620008000800 */
[----:B------:R-:W-:Y:S01]  /*07e0*/  IMAD.MOV.U32 R3, RZ, RZ, 0x3f000000 ;  /* 0x3f000000ff037424 */ /* 0x000fe200078e00ff */
[----:B------:R-:W-:Y:S05]  /*07f0*/  @P2 BREAK B1 ;  /* 0x0000000000012942 */ /* 0x000fea0003800000 */
[----:B-1----:R-:W-:-:S05]  /*0800*/  LOP3.LUT R0, R0, 0xff000000, R3, 0xb8, !PT ;  /* 0xff00000000007812 */ /* 0x002fca00078eb803 */
[----:B------:R1:W-:Y:S01]  /*0810*/  STS [UR42+0x34], R0 ;  /* 0x00003400ff007988 */ /* 0x0003e2000800082a */
[----:B------:R-:W-:Y:S05]  /*0820*/  @P2 BRA `(.L_x_19) ;  /* 0x0000000000182947 */ /* 0x000fea0003800000 */
[----:B-1----:R-:W1:Y:S01]  /*0830*/  LDS R0, [UR42+0x38] ;  /* 0x0000382aff007984 */ /* 0x002e620008000800 */
[----:B------:R-:W-:-:S05]  /*0840*/  IMAD.MOV.U32 R3, RZ, RZ, 0xff ;  /* 0x000000ffff037424 */ /* 0x000fca00078e00ff */
[----:B-1----:R-:W-:-:S05]  /*0850*/  LOP3.LUT R0, R0, 0xff, R3, 0xb8, !PT ;  /* 0x000000ff00007812 */ /* 0x002fca00078eb803 */
[----:B------:R4:W-:Y:S02]  /*0860*/  STS [UR42+0x38], R0 ;  /* 0x00003800ff007988 */ /* 0x0009e4000800082a */
.L_x_18:
[----:B------:R-:W-:Y:S05]  /*0870*/  BSYNC B1 ;  /* 0x0000000000017941 */ /* 0x000fea0003800000 */
.L_x_17:
[----:B------:R1:W-:Y:S02]  /*0880*/  @!P2 STS [UR42+0x20], R11 ;  /* 0x0000200bff00a988 */ /* 0x0003e4000800082a */
.L_x_19:
[----:B------:R-:W-:Y:S05]  /*0890*/  BSYNC B2 ;  /* 0x0000000000027941 */ /* 0x000fea0003800000 */
.L_x_16:
[----:B------:R-:W-:Y:S05]  /*08a0*/  WARPSYNC.ALL ;  /* 0x0000000000007948 */ /* 0x000fea0003800000 */
[----:B-1234-:R-:W1:Y:S01]  /*08b0*/  LDC R0, c[0x0][0x22c] ;  /* 0x00008b00ff007b82 */ /* 0x01ee620000000800 */
[----:B------:R-:W-:Y:S01]  /*08c0*/  BSSY B2, `(.L_x_20) ;  /* 0x0000010000027945 */ /* 0x000fe20003800000 */
[----:B-1----:R-:W-:-:S05]  /*08d0*/  VIADD R0, R0, 0xffffffff ;  /* 0xffffffff00007836 */ /* 0x002fca0000000000 */
[----:B------:R1:W-:Y:S01]  /*08e0*/  @!P2 STS [UR42+0x24], R0 ;  /* 0x00002400ff00a988 */ /* 0x0003e2000800082a */
[----:B------:R-:W-:Y:S05]  /*08f0*/  @P2 BRA `(.L_x_21) ;  /* 0x0000000000302947 */ /* 0x000fea0003800000 */
[----:B------:R-:W2:Y:S01]  /*0900*/  LDS R3, [UR42+0x34] ;  /* 0x0000342aff037984 */ /* 0x000ea20008000800 */
[----:B------:R-:W3:Y:S03]  /*0910*/  LDC.64 R6, c[0x0][0x240] ;  /* 0x00009000ff067b82 */ /* 0x000ee60000000a00 */
[----:B------:R-:W4:Y:S01]  /*0920*/  LDS R2, [UR42+0x1c] ;  /* 0x00001c2aff027984 */ /* 0x000f220008000800 */
[C---:B---3--:R-:W-:Y:S01]  /*0930*/  SHF.L.U64.HI R7, R6.reuse, 0x1, R7 ;  /* 0x0000000106077819 */ /* 0x048fe20000010207 */
[----:B------:R-:W-:-:S03]  /*0940*/  IMAD.SHL.U32 R6, R6, 0x2, RZ ;  /* 0x0000000206067824 */ /* 0x000fc600078e00ff */
[--C-:B------:R-:W-:Y:S02]  /*0950*/  SHF.R.U32.HI R9, RZ, 0x4, R7.reuse ;  /* 0x00000004ff097819 */ /* 0x100fe40000011607 */
[----:B------:R-:W-:-:S05]  /*0960*/  SHF.R.U64 R6, R6, 0x4, R7 ;  /* 0x0000000406067819 */ /* 0x000fca0000001207 */
[----:B------:R3:W-:Y:S01]  /*0970*/  STS [UR42+0xc], R6 ;  /* 0x00000c06ff007988 */ /* 0x0007e2000800082a */
[----:B--2---:R-:W-:Y:S02]  /*0980*/  LOP3.LUT R3, R3, 0x7, RZ, 0xb8, !PT ;  /* 0x0000000703037812 */ /* 0x004fe400078eb8ff */
[----:B----4-:R-:W-:-:S03]  /*0990*/  LOP3.LUT R2, R2, 0xf, R9, 0xb8, !PT ;  /* 0x0000000f02027812 */ /* 0x010fc600078eb809 */
[----:B------:R3:W-:Y:S04]  /*09a0*/  STS [UR42+0x34], R3 ;  /* 0x00003403ff007988 */ /* 0x0007e8000800082a */
[----:B------:R3:W-:Y:S02]  /*09b0*/  STS [UR42+0x1c], R2 ;  /* 0x00001c02ff007988 */ /* 0x0007e4000800082a */
.L_x_21:
[----:B------:R-:W-:Y:S05]  /*09c0*/  BSYNC B2 ;  /* 0x0000000000027941 */ /* 0x000fea0003800000 */
.L_x_20:
[----:B------:R-:W-:Y:S04]  /*09d0*/  BSSY B3, `(.L_x_22) ;  /* 0x000001a000037945 */ /* 0x000fe80003800000 */
[----:B------:R-:W-:Y:S04]  /*09e0*/  BSSY B2, `(.L_x_23) ;  /* 0x0000015000027945 */ /* 0x000fe80003800000 */
[----:B------:R-:W-:Y:S05]  /*09f0*/  @P2 BRA `(.L_x_24) ;  /* 0x0000000000202947 */ /* 0x000fea0003800000 */
[----:B---3--:R-:W2:Y:S02]  /*0a00*/  LDS R2, [UR42+0x34] ;  /* 0x0000342aff027984 */ /* 0x008ea40008000800 */
[----:B--2---:R-:W-:-:S05]  /*0a10*/  LOP3.LUT R2, R2, 0x38, RZ, 0xb8, !PT ;  /* 0x0000003802027812 */ /* 0x004fca00078eb8ff */
[----:B------:R2:W-:Y:S01]  /*0a20*/  STS [UR42+0x34], R2 ;  /* 0x00003402ff007988 */ /* 0x0005e2000800082a */
[----:B------:R-:W-:Y:S05]  /*0a30*/  @P2 BRA `(.L_x_25) ;  /* 0x0000000000202947 */ /* 0x000fea0003800000 */
[----:B--2---:R-:W2:Y:S01]  /*0a40*/  LDS R2, [UR42+0x8] ;  /* 0x0000082aff027984 */ /* 0x004ea20008000800 */
[----:B------:R-:W-:-:S05]  /*0a50*/  IMAD.MOV.U32 R3, RZ, RZ, 0x780 ;  /* 0x00000780ff037424 */ /* 0x000fca00078e00ff */
[----:B--2---:R-:W-:-:S05]  /*0a60*/  LOP3.LUT R2, R2, 0x500, R3, 0xd8, !PT ;  /* 0x0000050002027812 */ /* 0x004fca00078ed803 */
[----:B------:R2:W-:Y:S02]  /*0a70*/  STS [UR42+0x8], R2 ;  /* 0x00000802ff007988 */ /* 0x0005e4000800082a */
.L_x_24:
[----:B------:R-:W-:Y:S05]  /*0a80*/  @P2 BRA `(.L_x_26) ;  /* 0x0000000000282947 */ /* 0x000fea0003800000 */
[----:B--23--:R-:W2:Y:S02]  /*0a90*/  LDS R2, [UR42+0x8] ;  /* 0x0000082aff027984 */ /* 0x00cea40008000800 */
[----:B--2---:R-:W-:-:S05]  /*0aa0*/  LOP3.LUT R2, R2, 0x1800, RZ, 0xb8, !PT ;  /* 0x0000180002027812 */ /* 0x004fca00078eb8ff */
[----:B------:R3:W-:Y:S02]  /*0ab0*/  STS [UR42+0x8], R2 ;  /* 0x00000802ff007988 */ /* 0x0007e4000800082a */
.L_x_25:
[----:B------:R-:W-:Y:S05]  /*0ac0*/  @P2 BREAK B2 ;  /* 0x0000000000022942 */ /* 0x000fea0003800000 */
[----:B------:R-:W-:Y:S05]  /*0ad0*/  @P2 BRA `(.L_x_27) ;  /* 0x0000000000242947 */ /* 0x000fea0003800000 */
[----:B--23--:R-:W2:Y:S01]  /*0ae0*/  LDS R2, [UR42+0x8] ;  /* 0x0000082aff027984 */ /* 0x00cea20008000800 */
[----:B------:R-:W-:-:S05]  /*0af0*/  IMAD.MOV.U32 R3, RZ, RZ, 0x6000 ;  /* 0x00006000ff037424 */ /* 0x000fca00078e00ff */
[----:B--2---:R-:W-:-:S04]  /*0b00*/  LOP3.LUT R2, R2, 0x6000, R3, 0xd8, !PT ;  /* 0x0000600002027812 */ /* 0x004fc800078ed803 */
[----:B------:R-:W-:-:S05]  /*0b10*/  LOP3.LUT R2, R2, 0x400000, RZ, 0xb8, !PT ;  /* 0x0040000002027812 */ /* 0x000fca00078eb8ff */
[----:B------:R4:W-:Y:S02]  /*0b20*/  STS [UR42+0x8], R2 ;  /* 0x00000802ff007988 */ /* 0x0009e4000800082a */
.L_x_26:
[----:B------:R-:W-:Y:S05]  /*0b30*/  BSYNC B2 ;  /* 0x0000000000027941 */ /* 0x000fea0003800000 */
.L_x_23:
[----:B--234-:R-:W2:Y:S02]  /*0b40*/  @!P2 LDS R2, [UR42+0x8] ;  /* 0x0000082aff02a984 */ /* 0x01cea40008000800 */
[----:B--2---:R-:W-:-:S05]  /*0b50*/  @!P2 LOP3.LUT R2, R2, 0x8000, RZ, 0xb8, !PT ;  /* 0x000080000202a812 */ /* 0x004fca00078eb8ff */
[----:B------:R4:W-:Y:S02]  /*0b60*/  @!P2 STS [UR42+0x8], R2 ;  /* 0x00000802ff00a988 */ /* 0x0009e4000800082a */
.L_x_27:
[----:B------:R-:W-:Y:S05]  /*0b70*/  BSYNC B3 ;  /* 0x0000000000037941 */ /* 0x000fea0003800000 */
.L_x_22:
[----:B------:R-:W-:Y:S05]  /*0b80*/  WARPSYNC.ALL ;  /* 0x0000000000007948 */ /* 0x000fea0003800000 */
[----:B------:R-:W-:-:S04]  /*0b90*/  UIADD3 UR9, UR10, 0x80, URZ ;  /* 0x000000800a097890 */ /* 0x000fc8000fffe03f */
[----:B------:R-:W-:-:S04]  /*0ba0*/  UIADD3 UR8, UP0, UR9, UR12, URZ ;  /* 0x0000000c09087290 */ /* 0x000fc8000ff1e03f */
[----:B------:R-:W-:Y:S01]  /*0bb0*/  ULEA.HI.X.SX32 UR9, UR9, UR13, 0x1, UP0 ;  /* 0x0000000d09097291 */ /* 0x000fe200080f0e3f */
[----:B------:R-:W-:Y:S11]  /*0bc0*/  @P0 BRA `(.L_x_28) ;  /* 0x0000000000280947 */ /* 0x000ff60003800000 */
[----:B--234-:R-:W2:Y:S01]  /*0bd0*/  S2R R2, SR_LANEID ;  /* 0x0000000000027919 */ /* 0x01cea20000000000 */
[----:B------:R-:W-:Y:S05]  /*0be0*/  WARPSYNC.ALL ;  /* 0x0000000000007948 */ /* 0x000fea0003800000 */
[----:B--2---:R-:W-:-:S05]  /*0bf0*/  IMAD.SHL.U32 R6, R2, 0x4, RZ ;  /* 0x0000000402067824 */ /* 0x004fca00078e00ff */
[----:B------:R-:W2:Y:S01]  /*0c00*/  LDS R7, [R6+UR42] ;  /* 0x0000002a06077984 */ /* 0x000ea20008000800 */
[----:B------:R-:W-:-:S05]  /*0c10*/  IADD3 R2, P1, R6, UR8, RZ ;  /* 0x0000000806027c10 */ /* 0x000fca000ff3e0ff */
[----:B------:R-:W-:-:S05]  /*0c20*/  IMAD.X R3, RZ, RZ, UR9, P1 ;  /* 0x00000009ff037e24 */ /* 0x000fca00088e06ff */
[----:B--2---:R2:W5:Y:S01]  /*0c30*/  ATOMG.E.EXCH.STRONG.GPU PT, RZ, [R2], R7 ;  /* 0x0000000702ff73a8 */ /* 0x00456200041ee100 */
[----:B------:R-:W-:-:S04]  /*0c40*/  DEPBAR {5,4,3,2,1,0} ;  /* 0x0000003f0000791a */ /* 0x000fc80000000000 */
[----:B------:R2:W-:Y:S01]  /*0c50*/  UTMACCTL.IV [UR8] ;  /* 0x00000000080079b9 */ /* 0x0005e20008000000 */
[----:B------:R-:W-:Y:S01]  /*0c60*/  NOP ;  /* 0x0000000000007918 */ /* 0x000fe20000000000 */
.L_x_28:
[----:B------:R-:W-:Y:S05]  /*0c70*/  @P0 BRA `(.L_x_29) ;  /* 0x00000000000c0947 */ /* 0x000fea0003800000 */
[----:B------:R0:W-:Y:S01]  /*0c80*/  UTMACMDFLUSH ;  /* 0x00000000000079b7 */ /* 0x0001e20000000000 */
[----:B------:R-:W-:Y:S05]  /*0c90*/  @P0 BRA `(.L_x_29) ;  /* 0x0000000000040947 */ /* 0x000fea0003800000 */
[----:B------:R-:W-:-:S04]  /*0ca0*/  DEPBAR.LE SB0, 0x0 ;  /* 0x000080000000791a */ /* 0x000fc80000000000 */
.L_x_29:
[----:B------:R-:W-:Y:S05]  /*0cb0*/  WARPSYNC.ALL ;  /* 0x0000000000007948 */ /* 0x000fea0003800000 */
[----:B-----5:R-:W-:Y:S06]  /*0cc0*/  BAR.SYNC.DEFER_BLOCKING 0x0 ;  /* 0x0000000000007b1d */ /* 0x020fec0000010000 */
[----:B------:R-:W-:Y:S02]  /*0cd0*/  BSSY B3, `(.L_x_30) ;  /* 0x000000b000037945 */ /* 0x000fe40003800000 */
[----:B------:R-:W-:Y:S06]  /*0ce0*/  BAR.SYNC.DEFER_BLOCKING 0x0 ;  /* 0x0000000000007b1d */ /* 0x000fec0000010000 */
[----:B------:R1:W-:Y:S01]  /*0cf0*/  @!P0 STS [R10], RZ ;  /* 0x000000ff0a008388 */ /* 0x0003e20000000800 */
[----:B------:R-:W-:Y:S01]  /*0d00*/  NOP ;  /* 0x0000000000007918 */ /* 0x000fe20000000000 */
[----:B------:R-:W-:Y:S05]  /*0d10*/  @P2 BRA `(.L_x_31) ;  /* 0x0000000000182947 */ /* 0x000fea0003800000 */
[----:B--234-:R-:W2:Y:S01]  /*0d20*/  LDS R2, [UR42+0x8] ;  /* 0x0000082aff027984 */ /* 0x01cea20008000800 */
[----:B------:R-:W3:Y:S01]  /*0d30*/  LDC.64 R6, c[0x0][0x220] ;  /* 0x00008800ff067b82 */ /* 0x000ee20000000a00 */
[----:B------:R-:W-:Y:S02]  /*0d40*/  IMAD.MOV.U32 R3, RZ, RZ, 0x70 ;  /* 0x00000070ff037424 */ /* 0x000fe400078e00ff */
[----:B---3--:R3:W-:Y:S03]  /*0d50*/  STS.64 [UR42], R6 ;  /* 0x00000006ff007988 */ /* 0x0087e60008000a2a */
[----:B--2---:R-:W-:-:S05]  /*0d60*/  LOP3.LUT R2, R2, 0x10, R3, 0xd8, !PT ;  /* 0x0000001002027812 */ /* 0x004fca00078ed803 */
[----:B------:R3:W-:Y:S02]  /*0d70*/  STS [UR42+0x8], R2 ;  /* 0x00000802ff007988 */ /* 0x0007e4000800082a */
.L_x_31:
[----:B--2---:R-:W-:Y:S05]  /*0d80*/  BSYNC B3 ;  /* 0x0000000000037941 */ /* 0x004fea0003800000 */
.L_x_30:
[----:B------:R-:W-:Y:S04]  /*0d90*/  BSSY B4, `(.L_x_32) ;  /* 0x0000011000047945 */ /* 0x000fe80003800000 */
[----:B------:R-:W-:Y:S04]  /*0da0*/  BSSY B3, `(.L_x_33) ;  /* 0x000000e000037945 */ /* 0x000fe80003800000 */
[----:B------:R-:W-:Y:S05]  /*0db0*/  @P2 BRA `(.L_x_34) ;  /* 0x0000000000242947 */ /* 0x000fea0003800000 */
[----:B---34-:R-:W2:Y:S01]  /*0dc0*/  LDS R2, [UR42+0x34] ;  /* 0x0000342aff027984 */ /* 0x018ea20008000800 */
[----:B------:R-:W-:-:S05]  /*0dd0*/  IMAD.MOV.U32 R3, RZ, RZ, 0x3f000000 ;  /* 0x3f000000ff037424 */ /* 0x000fca00078e00ff */
[----:B--2---:R-:W-:-:S05]  /*0de0*/  LOP3.LUT R2, R2, 0xff000000, R3, 0xb8, !PT ;  /* 0xff00000002027812 */ /* 0x004fca00078eb803 */
[----:B------:R2:W-:Y:S01]  /*0df0*/  STS [UR42+0x34], R2 ;  /* 0x00003402ff007988 */ /* 0x0005e2000800082a */
[----:B------:R-:W-:Y:S05]  /*0e00*/  @P2 BRA `(.L_x_35) ;  /* 0x00000000001c2947 */ /* 0x000fea0003800000 */
[----:B--2---:R-:W2:Y:S01]  /*0e10*/  LDS R2, [UR42+0x38] ;  /* 0x0000382aff027984 */ /* 0x004ea20008000800 */
[----:B------:R-:W-:-:S05]  /*0e20*/  IMAD.MOV.U32 R3, RZ, RZ, 0xff ;  /* 0x000000ffff037424 */ /* 0x000fca00078e00ff */
[----:B--2---:R-:W-:-:S05]  /*0e30*/  LOP3.LUT R2, R2, 0xff, R3, 0xb8, !PT ;  /* 0x000000ff02027812 */ /* 0x004fca00078eb803 */
[----:B------:R2:W-:Y:S02]  /*0e40*/  STS [UR42+0x38], R2 ;  /* 0x00003802ff007988 */ /* 0x0005e4000800082a */
.L_x_34:
[----:B------:R-:W-:Y:S05]  /*0e50*/  @P2 BREAK B3 ;  /* 0x0000000000032942 */ /* 0x000fea0003800000 */
[----:B------:R-:W-:Y:S05]  /*0e60*/  @P2 BRA `(.L_x_36) ;  /* 0x00000000000c2947 */ /* 0x000fea0003800000 */
[----:B------:R1:W-:Y:S02]  /*0e70*/  STS [UR42+0x20], R0 ;  /* 0x00002000ff007988 */ /* 0x0003e4000800082a */
.L_x_35:
[----:B------:R-:W-:Y:S05]  /*0e80*/  BSYNC B3 ;  /* 0x0000000000037941 */ /* 0x000fea0003800000 */
.L_x_33:
[----:B------:R1:W-:Y:S02]  /*0e90*/  @!P2 STS [UR42+0x24], R5 ;  /* 0x00002405ff00a988 */ /* 0x0003e4000800082a */
.L_x_36:
[----:B------:R-:W-:Y:S05]  /*0ea0*/  BSYNC B4 ;  /* 0x0000000000047941 */ /* 0x000fea0003800000 */
.L_x_32:
[----:B------:R-:W-:Y:S05]  /*0eb0*/  WARPSYNC.ALL ;  /* 0x0000000000007948 */ /* 0x000fea0003800000 */
[----:B------:R-:W-:Y:S04]  /*0ec0*/  BSSY B4, `(.L_x_37) ;  /* 0x000000e000047945 */ /* 0x000fe80003800000 */
[----:B------:R-:W-:Y:S05]  /*0ed0*/  @P2 BRA `(.L_x_38) ;  /* 0x0000000000302947 */ /* 0x000fea0003800000 */
[----:B--234-:R-:W2:Y:S01]  /*0ee0*/  LDS R2, [UR42+0x34] ;  /* 0x0000342aff027984 */ /* 0x01cea20008000800 */
[----:B------:R-:W3:Y:S03]  /*0ef0*/  LDC.64 R8, c[0x0][0x248] ;  /* 0x00009200ff087b82 */ /* 0x000ee60000000a00 */
[----:B-1----:R-:W1:Y:S01]  /*0f00*/  LDS R0, [UR42+0x1c] ;  /* 0x00001c2aff007984 */ /* 0x002e620008000800 */
[C---:B---3--:R-:W-:Y:S01]  /*0f10*/  SHF.L.U64.HI R6, R8.reuse, 0x1, R9 ;  /* 0x0000000108067819 */ /* 0x048fe20000010209 */
[----:B------:R-:W-:-:S03]  /*0f20*/  IMAD.SHL.U32 R3, R8, 0x2, RZ ;  /* 0x0000000208037824 */ /* 0x000fc600078e00ff */
[--C-:B------:R-:W-:Y:S02]  /*0f30*/  SHF.R.U32.HI R5, RZ, 0x4, R6.reuse ;  /* 0x00000004ff057819 */ /* 0x100fe40000011606 */
[----:B------:R-:W-:-:S05]  /*0f40*/  SHF.R.U64 R3, R3, 0x4, R6 ;  /* 0x0000000403037819 */ /* 0x000fca0000001206 */
[----:B------:R3:W-:Y:S01]  /*0f50*/  STS [UR42+0xc], R3 ;  /* 0x00000c03ff007988 */ /* 0x0007e2000800082a */
[----:B--2---:R-:W-:Y:S02]  /*0f60*/  LOP3.LUT R2, R2, 0x7, RZ, 0xb8, !PT ;  /* 0x0000000702027812 */ /* 0x004fe400078eb8ff */
[----:B-1----:R-:W-:-:S03]  /*0f70*/  LOP3.LUT R0, R0, 0xf, R5, 0xb8, !PT ;  /* 0x0000000f00007812 */ /* 0x002fc600078eb805 */
[----:B------:R3:W-:Y:S04]  /*0f80*/  STS [UR42+0x34], R2 ;  /* 0x00003402ff007988 */ /* 0x0007e8000800082a */
[----:B------:R3:W-:Y:S02]  /*0f90*/  STS [UR42+0x1c], R0 ;  /* 0x00001c00ff007988 */ /* 0x0007e4000800082a */
.L_x_38:
[----:B------:R-:W-:Y:S05]  /*0fa0*/  BSYNC B4 ;  /* 0x0000000000047941 */ /* 0x000fea0003800000 */
.L_x_37:
[----:B------:R-:W-:Y:S04]  /*0fb0*/  BSSY B4, `(.L_x_39) ;  /* 0x000001a000047945 */ /* 0x000fe80003800000 */
[----:B------:R-:W-:Y:S04]  /*0fc0*/  BSSY B5, `(.L_x_40) ;  /* 0x0000015000057945 */ /* 0x000fe80003800000 */
[----:B------:R-:W-:Y:S05]  /*0fd0*/  @P2 BRA `(.L_x_41) ;  /* 0x0000000000202947 */ /* 0x000fea0003800000 */
[----:B-1-3--:R-:W1:Y:S02]  /*0fe0*/  LDS R0, [UR42+0x34] ;  /* 0x0000342aff007984 */ /* 0x00ae640008000800 */
[----:B-1----:R-:W-:-:S05]  /*0ff0*/  LOP3.LUT R0, R0, 0x38, RZ, 0xb8, !PT ;  /* 0x0000003800007812 */ /* 0x002fca00078eb8ff */
[----:B------:R1:W-:Y:S01]  /*1000*/  STS [UR42+0x34], R0 ;  /* 0x00003400ff007988 */ /* 0x0003e2000800082a */
[----:B------:R-:W-:Y:S05]  /*1010*/  @P2 BRA `(.L_x_42) ;  /* 0x0000000000202947 */ /* 0x000fea0003800000 */
[----:B-1----:R-:W1:Y:S01]  /*1020*/  LDS R0, [UR42+0x8] ;  /* 0x0000082aff007984 */ /* 0x002e620008000800 */
[----:B------:R-:W-:-:S05]  /*1030*/  IMAD.MOV.U32 R3, RZ, RZ, 0x780 ;  /* 0x00000780ff037424 */ /* 0x000fca00078e00ff */
[----:B-1----:R-:W-:-:S05]  /*1040*/  LOP3.LUT R0, R0, 0x500, R3, 0xd8, !PT ;  /* 0x0000050000007812 */ /* 0x002fca00078ed803 */
[----:B------:R1:W-:Y:S02]  /*1050*/  STS [UR42+0x8], R0 ;  /* 0x00000800ff007988 */ /* 0x0003e4000800082a */
.L_x_41:
[----:B------:R-:W-:Y:S05]  /*1060*/  @P2 BRA `(.L_x_43) ;  /* 0x0000000000282947 */ /* 0x000fea0003800000 */
[----:B-1-3--:R-:W1:Y:S02]  /*1070*/  LDS R0, [UR42+0x8] ;  /* 0x0000082aff007984 */ /* 0x00ae640008000800 */
[----:B-1----:R-:W-:-:S05]  /*1080*/  LOP3.LUT R0, R0, 0x1800, RZ, 0xb8, !PT ;  /* 0x0000180000007812 */ /* 0x002fca00078eb8ff */
[----:B------:R3:W-:Y:S02]  /*1090*/  STS [UR42+0x8], R0 ;  /* 0x00000800ff007988 */ /* 0x0007e4000800082a */
.L_x_42:
[----:B------:R-:W-:Y:S05]  /*10a0*/  @P2 BREAK B5 ;  /* 0x0000000000052942 */ /* 0x000fea0003800000 */
[----:B------:R-:W-:Y:S05]  /*10b0*/  @P2 BRA `(.L_x_44) ;  /* 0x0000000000242947 */ /* 0x000fea0003800000 */
[----:B-1-3--:R-:W1:Y:S01]  /*10c0*/  LDS R0, [UR42+0x8] ;  /* 0x0000082aff007984 */ /* 0x00ae620008000800 */
[----:B------:R-:W-:-:S05]  /*10d0*/  IMAD.MOV.U32 R3, RZ, RZ, 0x6000 ;  /* 0x00006000ff037424 */ /* 0x000fca00078e00ff */
[----:B-1----:R-:W-:-:S04]  /*10e0*/  LOP3.LUT R0, R0, 0x6000, R3, 0xd8, !PT ;  /* 0x0000600000007812 */ /* 0x002fc800078ed803 */
[----:B------:R-:W-:-:S05]  /*10f0*/  LOP3.LUT R0, R0, 0x400000, RZ, 0xb8, !PT ;  /* 0x0040000000007812 */ /* 0x000fca00078eb8ff */
[----:B------:R1:W-:Y:S02]  /*1100*/  STS [UR42+0x8], R0 ;  /* 0x00000800ff007988 */ /* 0x0003e4000800082a */
.L_x_43:
[----:B------:R-:W-:Y:S05]  /*1110*/  BSYNC B5 ;  /* 0x0000000000057941 */ /* 0x000fea0003800000 */
.L_x_40:
[----:B-1-3--:R-:W1:Y:S02]  /*1120*/  @!P2 LDS R0, [UR42+0x8] ;  /* 0x0000082aff00a984 */ /* 0x00ae640008000800 */
[----:B-1----:R-:W-:-:S05]  /*1130*/  @!P2 LOP3.LUT R0, R0, 0x8000, RZ, 0xb8, !PT ;  /* 0x000080000000a812 */ /* 0x002fca00078eb8ff */
[----:B------:R1:W-:Y:S02]  /*1140*/  @!P2 STS [UR42+0x8], R0 ;  /* 0x00000800ff00a988 */ /* 0x0003e4000800082a */
.L_x_44:
[----:B------:R-:W-:Y:S05]  /*1150*/  BSYNC B4 ;  /* 0x0000000000047941 */ /* 0x000fea0003800000 */
.L_x_39:
[----:B------:R-:W-:Y:S05]  /*1160*/  WARPSYNC.ALL ;  /* 0x0000000000007948 */ /* 0x000fea0003800000 */
[----:B------:R1:W-:Y:S01]  /*1170*/  STL [R1+0x400], RZ ;  /* 0x000400ff01007387 */ /* 0x0003e20000100800 */
[----:B------:R-:W-:Y:S01]  /*1180*/  UIADD3 UR11, UR10, 0x100, URZ ;  /* 0x000001000a0b7890 */ /* 0x000fe2000fffe03f */
[----:B------:R-:W-:Y:S02]  /*1190*/  ISETP.GE.AND P1, PT, R12, 0x1, PT ;  /* 0x000000010c00780c */ /* 0x000fe40003f26270 */
[----:B------:R-:W-:Y:S01]  /*11a0*/  CS2R R24, SRZ ;  /* 0x0000000000187805 */ /* 0x000fe2000001ff00 */
[----:B------:R1:W-:Y:S01]  /*11b0*/  STL [R1+0x404], RZ ;  /* 0x000404ff01007387 */ /* 0x0003e20000100800 */
[----:B------:R-:W-:Y:S01]  /*11c0*/  UIADD3 UR10, UP0, UR11, UR12, URZ ;  /* 0x0000000c0b0a7290 */ /* 0x000fe2000ff1e03f */
[----:B------:R-:W-:-:S02]  /*11d0*/  CS2R R26, SRZ ;  /* 0x00000000001a7805 */ /* 0x000fc4000001ff00 */
[----:B------:R-:W-:Y:S01]  /*11e0*/  CS2R R28, SRZ ;  /* 0x00000000001c7805 */ /* 0x000fe2000001ff00 */
[----:B------:R1:W-:Y:S01]  /*11f0*/  STL [R1+0x408], RZ ;  /* 0x000408ff01007387 */ /* 0x0003e20000100800 */
[----:B------:R-:W-:Y:S01]  /*1200*/  ULEA.HI.X.SX32 UR11, UR11, UR13, 0x1, UP0 ;  /* 0x0000000d0b0b7291 */ /* 0x000fe200080f0e3f */
[----:B------:R-:W-:Y:S02]  /*1210*/  CS2R R30, SRZ ;  /* 0x00000000001e7805 */ /* 0x000fe4000001ff00 */
[----:B------:R-:W-:Y:S01]  /*1220*/  CS2R R32, SRZ ;  /* 0x0000000000207805 */ /* 0x000fe2000001ff00 */
[----:B------:R1:W-:Y:S01]  /*1230*/  STL [R1+0x40c], RZ ;  /* 0x00040cff01007387 */ /* 0x0003e20000100800 */
[----:B------:R-:W-:Y:S02]  /*1240*/  CS2R R34, SRZ ;  /* 0x0000000000227805 */ /* 0x000fe4000001ff00 */
[----:B------:R-:W-:Y:S02]  /*1250*/  CS2R R36, SRZ ;  /* 0x0000000000247805 */ /* 0x000fe4000001ff00 */
[----:B------:R-:W-:Y:S01]  /*1260*/  CS2R R38, SRZ ;  /* 0x0000000000267805 */ /* 0x000fe2000001ff00 */
[----:B------:R1:W-:Y:S01]  /*1270*/  STL [R1+0x410], RZ ;  /* 0x000410ff01007387 */ /* 0x0003e20000100800 */
[----:B------:R-:W-:-:S02]  /*1280*/  CS2R R40, SRZ ;  /* 0x0000000000287805 */ /* 0x000fc4000001ff00 */
        /* <DEDUP_REMOVED lines=47> */
[----:B------:R-:W-:Y:S01]  /*1580*/  CS2R R112, SRZ ;  /* 0x0000000000707805 */ /* 0x000fe2000001ff00 */
[----:B------:R-:W-:-:S02]  /*1590*/  IMAD.MOV.U32 R114, RZ, RZ, RZ ;  /* 0x000000ffff727224 */ /* 0x000fc400078e00ff */
[----:B------:R1:W-:Y:S04]  /*15a0*/  STL [R1+0x444], RZ ;  /* 0x000444ff01007387 */ /* 0x0003e80000100800 */
        /* <DEDUP_REMOVED lines=238> */
[----:B------:R1:W-:Y:S04]  /*2490*/  STL [R1], RZ ;  /* 0x000000ff01007387 */ /* 0x0003e80000100800 */
        /* <DEDUP_REMOVED lines=126> */
[----:B------:R1:W-:Y:S01]  /*2c80*/  STL [R1+0x1fc], RZ ;  /* 0x0001fcff01007387 */ /* 0x0003e20000100800 */
[----:B------:R-:W-:Y:S05]  /*2c90*/  @P0 BRA `(.L_x_45) ;  /* 0x0000000000280947 */ /* 0x000fea0003800000 */
[----:B--2-4-:R-:W2:Y:S01]  /*2ca0*/  S2R R2, SR_LANEID ;  /* 0x0000000000027919 */ /* 0x014ea20000000000 */
[----:B------:R-:W-:Y:S05]  /*2cb0*/  WARPSYNC.ALL ;  /* 0x0000000000007948 */ /* 0x000fea0003800000 */
[----:B--2---:R-:W-:-:S05]  /*2cc0*/  IMAD.SHL.U32 R2, R2, 0x4, RZ ;  /* 0x0000000402027824 */ /* 0x004fca00078e00ff */
[----:B-1-3--:R1:W2:Y:S02]  /*2cd0*/  LDS R0, [R2+UR42] ;  /* 0x0000002a02007984 */ /* 0x00a2a40008000800 */
[----:B-1----:R-:W-:-:S05]  /*2ce0*/  IADD3 R2, P3, R2, UR10, RZ ;  /* 0x0000000a02027c10 */ /* 0x002fca000ff7e0ff */
[----:B------:R-:W-:-:S05]  /*2cf0*/  IMAD.X R3, RZ, RZ, UR11, P3 ;  /* 0x0000000bff037e24 */ /* 0x000fca00098e06ff */
[----:B--2---:R1:W5:Y:S01]  /*2d00*/  ATOMG.E.EXCH.STRONG.GPU PT, RZ, [R2], R0 ;  /* 0x0000000002ff73a8 */ /* 0x00436200041ee100 */
[----:B------:R-:W-:-:S04]  /*2d10*/  DEPBAR {5,4,3,2,1,0} ;  /* 0x0000003f0000791a */ /* 0x000fc80000000000 */
[----:B------:R1:W-:Y:S01]  /*2d20*/  UTMACCTL.IV [UR10] ;  /* 0x000000000a0079b9 */ /* 0x0003e20008000000 */
[----:B------:R-:W-:Y:S01]  /*2d30*/  NOP ;  /* 0x0000000000007918 */ /* 0x000fe20000000000 */
.L_x_45:
[----:B------:R-:W-:Y:S05]  /*2d40*/  @P0 BRA `(.L_x_46) ;  /* 0x00000000000c0947 */ /* 0x000fea0003800000 */
[----:B------:R0:W-:Y:S01]  /*2d50*/  UTMACMDFLUSH ;  /* 0x00000000000079b7 */ /* 0x0001e20000000000 */
[----:B------:R-:W-:Y:S05]  /*2d60*/  @P0 BRA `(.L_x_46) ;  /* 0x0000000000040947 */ /* 0x000fea0003800000 */
[----:B------:R-:W-:-:S04]  /*2d70*/  DEPBAR.LE SB0, 0x0 ;  /* 0x000080000000791a */ /* 0x000fc80000000000 */
.L_x_46:
[----:B------:R-:W-:Y:S05]  /*2d80*/  WARPSYNC.ALL ;  /* 0x0000000000007948 */ /* 0x000fea0003800000 */
[----:B-----5:R-:W-:Y:S01]  /*2d90*/  BAR.SYNC.DEFER_BLOCKING 0x0 ;  /* 0x0000000000007b1d */ /* 0x020fe20000010000 */
[----:B------:R-:W-:Y:S01]  /*2da0*/  USHF.L.U32 UR15, UR4, 0x8, URZ ;  /* 0x00000008040f7899 */ /* 0x000fe2000800063f */
[----:B------:R-:W-:Y:S01]  /*2db0*/  IMAD.MOV.U32 R115, RZ, RZ, RZ ;  /* 0x000000ffff737224 */ /* 0x000fe200078e00ff */
[----:B------:R-:W-:Y:S01]  /*2dc0*/  USHF.L.U32 UR19, UR5, 0x8, URZ ;  /* 0x0000000805137899 */ /* 0x000fe2000800063f */
[----:B------:R-:W-:Y:S02]  /*2dd0*/  CS2R R116, SRZ ;  /* 0x0000000000747805 */ /* 0x000fe4000001ff00 */
[----:B------:R-:W-:Y:S01]  /*2de0*/  CS2R R118, SRZ ;  /* 0x0000000000767805 */ /* 0x000fe2000001ff00 */
[----:B------:R-:W-:Y:S01]  /*2df0*/  VOTEU.ALL UP3, P2 ;  /* 0x00000000003f7886 */ /* 0x000fe20001060000 */
[----:B------:R-:W-:Y:S01]  /*2e00*/  UMOV UR12, 0x1 ;  /* 0x00000001000c7882 */ /* 0x000fe20000000000 */
[----:B------:R-:W-:Y:S01]  /*2e10*/  VOTEU.ALL UP2, P2 ;  /* 0x00000000003f7886 */ /* 0x000fe20001040000 */
[----:B------:R-:W-:Y:S01]  /*2e20*/  VOTEU.ALL UP1, P2 ;  /* 0x00000000003f7886 */ /* 0x000fe20001020000 */
[----:B------:R-:W-:Y:S01]  /*2e30*/  VOTEU.ALL UP0, P2 ;  /* 0x00000000003f7886 */ /* 0x000fe20001000000 */
[----:B------:R-:W-:-:S04]  /*2e40*/  @!UP3 UIADD3 UR16, -UR12, 0x100000, URZ ;  /* 0x001000000c10b890 */ /* 0x000fc8000fffe13f */
[----:B------:R-:W-:Y:S02]  /*2e50*/  @!UP3 USHF.L.U32 UR17, UR16, 0xb, URZ ;  /* 0x0000000b1011b899 */ /* 0x000fe4000800063f */
[----:B------:R-:W-:Y:S01]  /*2e60*/  @!UP3 USHF.L.U32 UR16, UR16, 0x1, URZ ;  /* 0x000000011010b899 */ /* 0x000fe2000800063f */
[----:B------:R-:W-:Y:S01]  /*2e70*/  CS2R R120, SRZ ;  /* 0x0000000000787805 */ /* 0x000fe2000001ff00 */
        /* <DEDUP_REMOVED lines=12> */
[----:B------:R-:W-:Y:S01]  /*2f40*/  VOTEU.ALL UP3, P2 ;  /* 0x00000000003f7886 */ /* 0x000fe20001060000 */
[----:B------:R-:W-:Y:S02]  /*2f50*/  CS2R R128, SRZ ;  /* 0x0000000000807805 */ /* 0x000fe4000001ff00 */
[----:B------:R-:W-:Y:S02]  /*2f60*/  CS2R R130, SRZ ;  /* 0x0000000000827805 */ /* 0x000fe4000001ff00 */
[----:B------:R-:W-:Y:S02]  /*2f70*/  CS2R R132, SRZ ;  /* 0x0000000000847805 */ /* 0x000fe4000001ff00 */
[----:B------:R-:W-:Y:S01]  /*2f80*/  CS2R R134, SRZ ;  /* 0x0000000000867805 */ /* 0x000fe2000001ff00 */
[----:B------:R-:W2:Y:S02]  /*2f90*/  FENCE.VIEW.ASYNC.S ;  /* 0x00000000000073c6 */ /* 0x000ea40000000000 */
[----:B--2---:R2:W3:Y:S02]  /*2fa0*/  @!UP2 SYNCS.EXCH.64 URZ, [UR42+0x40000], UR16 ;  /* 0x040000102a3fa5b2 */ /* 0x0044e40008000100 */
[----:B---3--:R-:W-:Y:S01]  /*2fb0*/  BAR.SYNC.DEFER_BLOCKING 0x0 ;  /* 0x0000000000007b1d */ /* 0x008fe20000010000 */
[----:B------:R-:W-:-:S02]  /*2fc0*/  CS2R R136, SRZ ;  /* 0x0000000000887805 */ /* 0x000fc4000001ff00 */
[----:B------:R-:W-:Y:S02]  /*2fd0*/  CS2R R138, SRZ ;  /* 0x00000000008a7805 */ /* 0x000fe4000001ff00 */
[----:B------:R-:W-:Y:S02]  /*2fe0*/  CS2R R140, SRZ ;  /* 0x00000000008c7805 */ /* 0x000fe4000001ff00 */
[----:B------:R-:W-:Y:S02]  /*2ff0*/  CS2R R142, SRZ ;  /* 0x00000000008e7805 */ /* 0x000fe4000001ff00 */
[----:B------:R-:W-:Y:S02]  /*3000*/  CS2R R144, SRZ ;  /* 0x0000000000907805 */ /* 0x000fe4000001ff00 */
[----:B------:R-:W-:Y:S02]  /*3010*/  CS2R R146, SRZ ;  /* 0x0000000000927805 */ /* 0x000fe4000001ff00 */
[----:B------:R-:W-:-:S02]  /*3020*/  CS2R R148, SRZ ;  /* 0x0000000000947805 */ /* 0x000fc4000001ff00 */
[----:B------:R-:W-:Y:S01]  /*3030*/  CS2R R150, SRZ ;  /* 0x0000000000967805 */ /* 0x000fe2000001ff00 */
[----:B------:R2:W3:Y:S02]  /*3040*/  @!UP1 SYNCS.EXCH.64 URZ, [UR42+0x40008], UR20 ;  /* 0x040008142a3f95b2 */ /* 0x0004e40008000100 */
[----:B---3--:R-:W-:Y:S06]  /*3050*/  BAR.SYNC.DEFER_BLOCKING 0x0 ;  /* 0x0000000000007b1d */ /* 0x008fec0000010000 */
[----:B------:R2:W3:Y:S02]  /*3060*/  @!UP0 SYNCS.EXCH.64 URZ, [UR42+0x40010], UR22 ;  /* 0x040010162a3f85b2 */ /* 0x0004e40008000100 */
[----:B---3--:R-:W-:Y:S06]  /*3070*/  BAR.SYNC.DEFER_BLOCKING 0x0 ;  /* 0x0000000000007b1d */ /* 0x008fec0000010000 */
[----:B------:R2:W3:Y:S02]  /*3080*/  @!UP3 SYNCS.EXCH.64 URZ, [UR42+0x40018], UR12 ;  /* 0x0400180c2a3fb5b2 */ /* 0x0004e40008000100 */
[----:B--2---:R-:W-:Y:S05]  /*3090*/  @!P1 BRA `(.L_x_47) ;  /* 0x0000004c00909947 */ /* 0x004fea0003800000 */
[----:B------:R2:W-:Y:S01]  /*30a0*/  STL [R1+0x400], RZ ;  /* 0x000400ff01007387 */ /* 0x0005e20000100800 */
[----:B------:R-:W-:Y:S02]  /*30b0*/  CS2R R24, SRZ ;  /* 0x0000000000187805 */ /* 0x000fe4000001ff00 */
        /* <DEDUP_REMOVED lines=83> */
[----:B------:R-:W-:Y:S01]  /*35f0*/  CS2R R150, SRZ ;  /* 0x0000000000967805 */ /* 0x000fe2000001ff00 */
[----:B------:R-:W-:Y:S01]  /*3600*/  UMOV UR40, URZ ;  /* 0x0000003f00287c82 */ /* 0x000fe20008000000 */
[----:B------:R-:W-:Y:S01]  /*3610*/  UMOV UR18, URZ ;  /* 0x0000003f00127c82 */ /* 0x000fe20008000000 */
        /* <DEDUP_REMOVED lines=361> */
[----:B------:R2:W-:Y:S02]  /*4cb0*/  STL [R1+0x1fc], RZ ;  /* 0x0001fcff01007387 */ /* 0x0005e40000100800 */
.L_x_49:
[----:B---3--:R-:W-:Y:S01]  /*4cc0*/  BAR.SYNC.DEFER_BLOCKING 0x0 ;  /* 0x0000000000007b1d */ /* 0x008fe20000010000 */
[----:B------:R-:W-:Y:S01]  /*4cd0*/  ULEA UR24, UR40, UR42, 0x3 ;  /* 0x0000002a28187291 */ /* 0x000fe2000f8e183f */
[----:B-1----:R-:W-:Y:S01]  /*4ce0*/  @!P2 IMAD.MOV.U32 R0, RZ, RZ, 0x10000 ;  /* 0x00010000ff00a424 */ /* 0x002fe200078e00ff */
[----:B------:R-:W-:Y:S01]  /*4cf0*/  ELECT P0, URZ, PT ;  /* 0x00000000003f782f */ /* 0x000fe20003800000 */
[----:B------:R-:W-:-:S03]  /*4d00*/  ULEA UR16, UR40, UR42, 0xf ;  /* 0x0000002a28107291 */ /* 0x000fc6000f8e783f */
[----:B------:R-:W-:Y:S02]  /*4d10*/  ISETP.LT.U32.AND P0, PT, R4, 0x20, P0 ;  /* 0x000000200400780c */ /* 0x000fe40000701070 */
[----:B------:R-:W-:Y:S01]  /*4d20*/  ELECT P1, URZ, PT ;  /* 0x00000000003f782f */ /* 0x000fe20003820000 */
[----:B------:R-:W-:-:S03]  /*4d30*/  UIADD3 UR12, UR16, 0x20000, URZ ;  /* 0x00020000100c7890 */ /* 0x000fc6000fffe03f */
[----:B------:R-:W-:Y:S01]  /*4d40*/  ISETP.LT.U32.AND P1, PT, R4, 0x20, P1 ;  /* 0x000000200400780c */ /* 0x000fe20000f21070 */
[----:B------:R-:W-:Y:S01]  /*4d50*/  UMOV UR14, UR18 ;  /* 0x00000012000e7c82 */ /* 0x000fe20008000000 */
[----:B------:R-:W-:Y:S02]  /*4d60*/  USHF.R.U32.HI UR28, URZ, 0x4, UR16 ;  /* 0x000000043f1c7899 */ /* 0x000fe40008011610 */
[----:B------:R-:W-:Y:S02]  /*4d70*/  USHF.R.U32.HI UR30, URZ, 0x4, UR12 ;  /* 0x000000043f1e7899 */ /* 0x000fe4000801160c */
[----:B------:R-:W-:Y:S01]  /*4d80*/  USGXT.U32 UR28, UR28, 0xe ;  /* 0x0000000e1c1c789a */ /* 0x000fe20008000000 */
[----:B------:R-:W-:Y:S01]  /*4d90*/  VOTEU.ANY UP0, P0 ;  /* 0x00000000003f7886 */ /* 0x000fe20000000100 */
[----:B------:R-:W-:Y:S01]  /*4da0*/  VOTEU.ANY UP2, P0 ;  /* 0x00000000003f7886 */ /* 0x000fe20000040100 */
[----:B------:R-:W-:Y:S01]  /*4db0*/  USGXT.U32 UR30, UR30, 0xe ;  /* 0x0000000e1e1e789a */ /* 0x000fe20008000000 */
[----:B------:R1:W-:Y:S01]  /*4dc0*/  @!P2 SYNCS.ARRIVE.TRANS64 RZ, [UR24+0x40000], R0 ;  /* 0x04000000ffffa9a7 */ /* 0x0003e20008000018 */
[----:B------:R3:W-:Y:S06]  /*4dd0*/  MEMBAR.ALL.CTA ;  /* 0x0000000000007992 */ /* 0x0007ec0000008000 */
[----:B---3--:R-:W3:Y:S01]  /*4de0*/  FENCE.VIEW.ASYNC.S ;  /* 0x00000000000073c6 */ /* 0x008ee20000000000 */
[----:B------:R-:W-:Y:S01]  /*4df0*/  @UP0 UIADD3 UR17, UR24, 0x40000, URZ ;  /* 0x0004000018110890 */ /* 0x000fe2000fffe03f */
[----:B------:R-:W-:Y:S01]  /*4e00*/  @UP0 UMOV UR20, UR6 ;  /* 0x0000000600140c82 */ /* 0x000fe20008000000 */
[----:B------:R-:W-:Y:S01]  /*4e10*/  @UP0 UMOV UR21, UR7 ;  /* 0x0000000700150c82 */ /* 0x000fe20008000000 */
[----:B---3--:R-:W-:Y:S01]  /*4e20*/  VOTEU.ANY UP1, P1 ;  /* 0x00000000003f7886 */ /* 0x008fe20000820100 */
[----:B------:R-:W-:Y:S01]  /*4e30*/  VOTEU.ANY UP3, P1 ;  /* 0x00000000003f7886 */ /* 0x000fe20000860100 */
[----:B-1----:R-:W-:-:S03]  /*4e40*/  IMAD.U32 R0, RZ, RZ, UR41 ;  /* 0x00000029ff007e24 */ /* 0x002fc6000f8e00ff */
[----:B------:R-:W-:Y:S01]  /*4e50*/  @UP1 UIADD3 UR13, UR24, 0x40000, URZ ;  /* 0x00040000180d1890 */ /* 0x000fe2000fffe03f */
[----:B------:R-:W-:Y:S01]  /*4e60*/  @UP1 UMOV UR22, UR8 ;  /* 0x0000000800161c82 */ /* 0x000fe20008000000 */
[----:B------:R-:W-:Y:S01]  /*4e70*/  @UP1 UMOV UR23, UR9 ;  /* 0x0000000900171c82 */ /* 0x000fe20008000000 */
[----:B------:R-:W-:Y:S01]  /*4e80*/  SHF.L.U32 R0, R0, 0x1f, RZ ;  /* 0x0000001f00007819 */ /* 0x000fe200000006ff */
[----:B------:R-:W-:Y:S06]  /*4e90*/  BAR.SYNC.DEFER_BLOCKING 0x0 ;  /* 0x0000000000007b1d */ /* 0x000fec0000010000 */
[----:B------:R1:W-:Y:S02]  /*4ea0*/  @UP2 UTMALDG.2D [UR16], [UR20] ;  /* 0x00000010140025b4 */ /* 0x0003e40008008000 */
[----:B------:R-:W-:Y:S06]  /*4eb0*/  BAR.SYNC.DEFER_BLOCKING 0x0 ;  /* 0x0000000000007b1d */ /* 0x000fec0000010000 */
[----:B------:R1:W-:Y:S02]  /*4ec0*/  @UP3 UTMALDG.2D [UR12], [UR22] ;  /* 0x0000000c160035b4 */ /* 0x0003e40008008000 */
[----:B------:R-:W-:Y:S06]  /*4ed0*/  BAR.SYNC.DEFER_BLOCKING 0x0 ;  /* 0x0000000000007b1d */ /* 0x000fec0000010000 */
[----:B------:R-:W3:Y:S02]  /*4ee0*/  SYNCS.PHASECHK.TRANS64.TRYWAIT P0, [UR24+0x40000], R0 ;  /* 0x04000000ff0075a7 */ /* 0x000ee40008000158 */
[----:B-1-3--:R-:W-:Y:S05]  /*4ef0*/  @!P0 BRA `(.L_x_48) ;  /* 0x0000007000a08947 */ /* 0x00afea0003800000 */
.L_x_50:
[----:B------:R-:W-:Y:S01]  /*4f00*/  STL.64 [R1+0x6c8], R150 ;  /* 0x0006c89601007387 */ /* 0x000fe20000100a00 */
[----:B------:R-:W-:Y:S01]  /*4f10*/  UMOV UR29, 0x40000040 ;  /* 0x40000040001d7882 */ /* 0x000fe20000000000 */
[----:B------:R-:W-:Y:S01]  /*4f20*/  UMOV UR31, 0x40000040 ;  /* 0x40000040001f7882 */ /* 0x000fe20000000000 */
[----:B------:R-:W-:Y:S01]  /*4f30*/  UIADD3 UR32, UP0, UR28, 0x2, URZ ;  /* 0x000000021c207890 */ /* 0x000fe2000ff1e03f */
[----:B------:R-:W-:Y:S01]  /*4f40*/  STL.64 [R1+0x6c0], R148 ;  /* 0x0006c09401007387 */ /* 0x000fe20000100a00 */
[----:B------:R-:W-:Y:S01]  /*4f50*/  UIADD3 UR34, UP1, UR30, 0x2, URZ ;  /* 0x000000021e227890 */ /* 0x000fe2000ff3e03f */
[----:B------:R-:W1:Y:S02]  /*4f60*/  LDC R0, c[0x0][0x230] ;  /* 0x00008c00ff007b82 */ /* 0x000e640000000800 */
[----:B------:R-:W-:Y:S04]  /*4f70*/  STL.64 [R1+0x6b8], R146 ;  /* 0x0006b89201007387 */ /* 0x000fe80000100a00 */
        /* <DEDUP_REMOVED lines=10> */
[----:B------:R3:W-:Y:S04]  /*5020*/  STL.64 [R1+0x660], R124 ;  /* 0x0006607c01007387 */ /* 0x0007e80000100a00 */
[----:B---3--:R-:W3:Y:S04]  /*5030*/  LDL.LU.64 R124, [R1] ;  /* 0x00000000017c7983 */ /* 0x008ee80000300a00 */
[----:B------:R-:W5:Y:S04]  /*5040*/  LDL.LU.64 R126, [R1+0x8] ;  /* 0x00000800017e7983 */ /* 0x000f680000300a00 */
[----:B------:R-:W2:Y:S04]  /*5050*/  LDL.LU.64 R128, [R1+0x10] ;  /* 0x0000100001807983 */ /* 0x000ea80000300a00 */
[----:B------:R-:W4:Y:S04]  /*5060*/  LDL.LU.64 R130, [R1+0x18] ;  /* 0x0000180001827983 */ /* 0x000f280000300a00 */
[----:B------:R-:W3:Y:S04]  /*5070*/  LDL.LU.64 R132, [R1+0x20] ;  /* 0x0000200001847983 */ /* 0x000ee80000300a00 */
        /* <DEDUP_REMOVED lines=9> */
[----:B-----5:R-:W-:Y:S04]  /*5110*/  STL.64 [R1+0x8c8], R150 ;  /* 0x0008c89601007387 */ /* 0x020fe80000100a00 */
[----:B---3--:R-:W-:Y:S04]  /*5120*/  STL.64 [R1+0x8c0], R148 ;  /* 0x0008c09401007387 */ /* 0x008fe80000100a00 */
[----:B----4-:R-:W-:Y:S04]  /*5130*/  STL.64 [R1+0x8b8], R146 ;  /* 0x0008b89201007387 */ /* 0x010fe80000100a00 */
[----:B--2---:R-:W-:Y:S04]  /*5140*/  STL.64 [R1+0x8b0], R144 ;  /* 0x0008b09001007387 */ /* 0x004fe80000100a00 */
        /* <DEDUP_REMOVED lines=60> */
[----:B--2---:R-:W2:Y:S04]  /*5510*/  LDL.LU.64 R24, [R1+0x200] ;  /* 0x0002000001187983 */ /* 0x004ea80000300a00 */
[----:B------:R-:W3:Y:S04]  /*5520*/  LDL.LU.64 R26, [R1+0x208] ;  /* 0x00020800011a7983 */ /* 0x000ee80000300a00 */
[----:B------:R-:W4:Y:S04]  /*5530*/  LDL.LU.64 R28, [R1+0x210] ;  /* 0x00021000011c7983 */ /* 0x000f280000300a00 */
[----:B------:R-:W5:Y:S04]  /*5540*/  LDL.LU.64 R30, [R1+0x218] ;  /* 0x00021800011e7983 */ /* 0x000f680000300a00 */
[----:B------:R-:W2:Y:S04]  /*5550*/  LDL.LU.64 R32, [R1+0x220] ;  /* 0x0002200001207983 */ /* 0x000ea80000300a00 */
        /* <DEDUP_REMOVED lines=59> */
[----:B-----5:R-:W-:Y:S04]  /*5910*/  STL.64 [R1+0xac8], R150 ;  /* 0x000ac89601007387 */ /* 0x020fe80000100a00 */
[----:B----4-:R-:W-:Y:S04]  /*5920*/  STL.64 [R1+0xac0], R148 ;  /* 0x000ac09401007387 */ /* 0x010fe80000100a00 */
[----:B---3--:R-:W-:Y:S04]  /*5930*/  STL.64 [R1+0xab8], R146 ;  /* 0x000ab89201007387 */ /* 0x008fe80000100a00 */
        /* <DEDUP_REMOVED lines=62> */
[----:B------:R-:W2:Y:S04]  /*5d20*/  LDL.LU.64 R26, [R1+0x408] ;  /* 0x00040800011a7983 */ /* 0x000ea80000300a00 */
        /* <DEDUP_REMOVED lines=61> */
[----:B------:R-:W2:Y:S01]  /*6100*/  LDL.LU.64 R150, [R1+0x5f8] ;  /* 0x0005f80001967983 */ /* 0x000ea20000300a00 */
[----:B------:R-:W-:Y:S01]  /*6110*/  UMOV UR12, URZ ;  /* 0x0000003f000c7c82 */ /* 0x000fe20008000000 */
[----:B------:R-:W-:Y:S01]  /*6120*/  UMOV UR13, URZ ;  /* 0x0000003f000d7c82 */ /* 0x000fe20008000000 */
[----:B------:R-:W-:Y:S01]  /*6130*/  UIADD3.X UR33, UR12, 0x40000040, URZ, UP0, !UPT ;  /* 0x400000400c217890 */ /* 0x000fe200087fe43f */
[----:B------:R-:W3:Y:S01]  /*6140*/  LDL.LU.64 R152, [R1+0x70] ;  /* 0x0000700001987983 */ /* 0x000ee20000300a00 */
[----:B------:R-:W-:Y:S01]  /*6150*/  UIADD3.X UR35, UR13, 0x40000040, URZ, UP1, !UPT ;  /* 0x400000400d237890 */ /* 0x000fe20008ffe43f */
[----:B--2---:R-:W-:Y:S01]  /*6160*/  WARPGROUP.ARRIVE ;  /* 0x00000000000079c5 */ /* 0x004fe20000000000 */
[----:B------:R-:W-:Y:S01]  /*6170*/  UIADD3.64 UR24, UR32, 0x2, URZ ;  /* 0x0000000220187897 */ /* 0x000fe2000fffe03f */
[----:B------:R-:W3:Y:S04]  /*6180*/  LDL.LU.64 R154, [R1+0x78] ;  /* 0x00007800019a7983 */ /* 0x000ee80000300a00 */
[----:B------:R-:W-:Y:S01]  /*6190*/  HGMMA.64x256x16.F32.BF16 R24, gdesc[UR28], R24, gsb0 ;  /* 0x03e000001c1879f0 */ /* 0x000fe20008001818 */
[----:B------:R-:W-:Y:S01]  /*61a0*/  UIADD3.64 UR26, UR34, 0x2, URZ ;  /* 0x00000002221a7897 */ /* 0x000fe2000fffe03f */
[----:B------:R-:W3:Y:S01]  /*61b0*/  LDL.LU.64 R156, [R1+0x80] ;  /* 0x00008000019c7983 */ /* 0x000ee20000300a00 */
[----:B------:R-:W-:-:S02]  /*61c0*/  UIADD3.64 UR20, UR32, 0x4, URZ ;  /* 0x0000000420147897 */ /* 0x000fc4000fffe03f */
[----:B------:R-:W-:Y:S01]  /*61d0*/  UIADD3.64 UR22, UR34, 0x4, URZ ;  /* 0x0000000422167897 */ /* 0x000fe2000fffe03f */
[----:B------:R-:W3:Y:S04]  /*61e0*/  LDL.LU.64 R158, [R1+0x88] ;  /* 0x00008800019e7983 */ /* 0x000ee80000300a00 */
        /* <DEDUP_REMOVED lines=45> */
[----:B------:R-:W3:Y:S01]  /*64c0*/  LDL.LU.64 R250, [R1+0x1f8] ;  /* 0x0001f80001fa7983 */ /* 0x000ee20000300a00 */
[----:B------:R-:W-:-:S02]  /*64d0*/  WARPGROUP.DEPBAR.LE gsb0, 0x0 ;  /* 0x00008000000079c5 */ /* 0x000fc40000010000 */
[----:B------:R-:W-:-:S06]  /*64e0*/  WARPGROUP.ARRIVE ;  /* 0x00000000000079c5 */ /* 0x000fcc0000000000 */
[----:B------:R-:W-:Y:S03]  /*64f0*/  HGMMA.64x256x16.F32.BF16 R24, gdesc[UR32], R24, gsb0 ;  /* 0x03e00000201879f0 */ /* 0x000fe60008001818 */
[----:B------:R-:W-:Y:S02]  /*6500*/  WARPGROUP.DEPBAR.LE gsb0, 0x0 ;  /* 0x00008000000079c5 */ /* 0x000fe40000010000 */
[----:B------:R-:W-:-:S15]  /*6510*/  WARPGROUP.ARRIVE ;  /* 0x00000000000079c5 */ /* 0x000fde0000000000 */
[----:B------:R-:W-:-:S08]  /*6520*/  NOP ;  /* 0x0000000000007918 */ /* 0x000fd00000000000 */
[----:B------:R-:W-:Y:S03]  /*6530*/  HGMMA.64x256x16.F32.BF16 R24, gdesc[UR24], R24, gsb0 ;  /* 0x03e00000181879f0 */ /* 0x000fe60008001818 */
[----:B------:R-:W-:Y:S02]  /*6540*/  WARPGROUP.DEPBAR.LE gsb0, 0x0 ;  /* 0x00008000000079c5 */ /* 0x000fe40000010000 */
[----:B------:R-:W-:-:S15]  /*6550*/  WARPGROUP.ARRIVE ;  /* 0x00000000000079c5 */ /* 0x000fde0000000000 */
[----:B------:R-:W-:-:S08]  /*6560*/  NOP ;  /* 0x0000000000007918 */ /* 0x000fd00000000000 */
[----:B------:R-:W-:Y:S03]  /*6570*/  HGMMA.64x256x16.F32.BF16 R24, gdesc[UR20], R24, gsb0 ;  /* 0x03e00000141879f0 */ /* 0x000fe60008001818 */
[----:B------:R-:W-:Y:S02]  /*6580*/  WARPGROUP.DEPBAR.LE gsb0, 0x0 ;  /* 0x00008000000079c5 */ /* 0x000fe40000010000 */
        /* <DEDUP_REMOVED lines=128> */
[----:B------:R-:W-:-:S02]  /*6d90*/  UIADD3.64 UR28, UR32, 0x1fe, URZ ;  /* 0x000001fe201c7897 */ /* 0x000fc4000fffe03f */
[----:B------:R-:W-:Y:S01]  /*6da0*/  UIADD3.64 UR36, UR32, 0x200, URZ ;  /* 0x0000020020247897 */ /* 0x000fe2000fffe03f */
[----:B------:R-:W-:Y:S01]  /*6db0*/  UMOV UR38, UR34 ;  /* 0x0000002200267c82 */ /* 0x000fe20008000000 */
[----:B------:R-:W-:Y:S01]  /*6dc0*/  UMOV UR39, UR35 ;  /* 0x0000002300277c82 */ /* 0x000fe20008000000 */
[----:B------:R-:W-:Y:S02]  /*6dd0*/  UIADD3.64 UR24, UR32, 0x202, URZ ;  /* 0x0000020220187897 */ /* 0x000fe4000fffe03f */
[----:B------:R-:W-:Y:S01]  /*6de0*/  UIADD3.64 UR20, UR32, 0x204, URZ ;  /* 0x0000020420147897 */ /* 0x000fe2000fffe03f */
[----:B--2---:R-:W-:-:S06]  /*6df0*/  WARPGROUP.ARRIVE ;  /* 0x00000000000079c5 */ /* 0x004fcc0000000000 */
        /* <DEDUP_REMOVED lines=78> */
[----:B--2---:R-:W3:Y:S04]  /*72e0*/  LDL.LU.64 R150, [R1+0x8c8] ;  /* 0x0008c80001967983 */ /* 0x004ee80000300a00 */
        /* <DEDUP_REMOVED lines=13> */
[----:B------:R-:W-:-:S02]  /*73c0*/  UIADD3.64 UR28, UR32, 0x3fe, URZ ;  /* 0x000003fe201c7897 */ /* 0x000fc4000fffe03f */
[----:B------:R-:W-:Y:S01]  /*73d0*/  UIADD3.64 UR36, UR32, 0x400, URZ ;  /* 0x0000040020247897 */ /* 0x000fe2000fffe03f */
[----:B------:R-:W2:Y:S01]  /*73e0*/  LDL.LU.64 R122, [R1+0x858] ;  /* 0x00085800017a7983 */ /* 0x000ea20000300a00 */
[----:B------:R-:W-:Y:S01]  /*73f0*/  UMOV UR38, UR34 ;  /* 0x0000002200267c82 */ /* 0x000fe20008000000 */
[----:B------:R-:W-:Y:S01]  /*7400*/  UMOV UR39, UR35 ;  /* 0x0000002300277c82 */ /* 0x000fe20008000000 */
[----:B------:R-:W-:Y:S01]  /*7410*/  UIADD3.64 UR24, UR32, 0x402, URZ ;  /* 0x0000040220187897 */ /* 0x000fe2000fffe03f */
[----:B------:R-:W2:Y:S01]  /*7420*/  LDL.LU.64 R120, [R1+0x850] ;  /* 0x0008500001787983 */ /* 0x000ea20000300a00 */
[----:B------:R-:W-:-:S03]  /*7430*/  UIADD3.64 UR20, UR32, 0x404, URZ ;  /* 0x0000040420147897 */ /* 0x000fc6000fffe03f */
        /* <DEDUP_REMOVED lines=48> */
[----:B---3--:R-:W-:-:S06]  /*7740*/  WARPGROUP.ARRIVE ;  /* 0x00000000000079c5 */ /* 0x008fcc0000000000 */
        /* <DEDUP_REMOVED lines=14> */
[----:B------:R-:W-:Y:S04]  /*7830*/  STL.64 [R1], R124 ;  /* 0x0000007c01007387 */ /* 0x000fe80000100a00 */
        /* <DEDUP_REMOVED lines=63> */
[----:B---3--:R-:W2:Y:S04]  /*7c30*/  LDL.LU.64 R150, [R1+0x6c8] ;  /* 0x0006c80001967983 */ /* 0x008ea80000300a00 */
        /* <DEDUP_REMOVED lines=14> */
[----:B------:R-:W-:Y:S02]  /*7d20*/  UIADD3.64 UR24, UR32, 0x602, URZ ;  /* 0x0000060220187897 */ /* 0x000fe4000fffe03f */
[----:B------:R-:W-:Y:S02]  /*7d30*/  UIADD3.64 UR20, UR32, 0x604, URZ ;  /* 0x0000060420147897 */ /* 0x000fe4000fffe03f */
[----:B------:R-:W-:Y:S02]  /*7d40*/  UIADD3 UR18, UR18, 0x40, URZ ;  /* 0x0000004012127890 */ /* 0x000fe4000fffe03f */
[----:B------:R-:W-:-:S04]  /*7d50*/  UIADD3 UR40, UR40, 0x1, URZ ;  /* 0x0000000128287890 */ /* 0x000fc8000fffe03f */
[----:B-1----:R-:W-:Y:S01]  /*7d60*/  ISETP.LE.AND P0, PT, R0, UR18, PT ;  /* 0x0000001200007c0c */ /* 0x002fe2000bf03270 */
[----:B------:R-:W-:-:S04]  /*7d70*/  UISETP.NE.U32.AND UP0, UPT, UR40, 0x4, UPT ;  /* 0x000000042800788c */ /* 0x000fc8000bf05070 */
[----:B------:R-:W-:Y:S02]  /*7d80*/  USEL UR12, URZ, 0x1, UP0 ;  /* 0x000000013f0c7887 */ /* 0x000fe40008000000 */
[----:B------:R-:W-:Y:S02]  /*7d90*/  USEL UR40, UR40, URZ, UP0 ;  /* 0x0000003f28287287 */ /* 0x000fe40008000000 */
[----:B------:R-:W-:Y:S01]  /*7da0*/  ULOP3.LUT UR41, UR41, UR12, URZ, 0x3c, !UPT ;  /* 0x0000000c29297292 */ /* 0x000fe2000f8e3c3f */
[----:B--2---:R-:W-:-:S06]  /*7db0*/  WARPGROUP.ARRIVE ;  /* 0x00000000000079c5 */ /* 0x004fcc0000000000 */
[----:B------:R-:W-:Y:S01]  /*7dc0*/  HGMMA.64x256x16.F32.BF16 R24, gdesc[UR28], R24, gsb0 ;  /* 0x03e000001c1879f0 */ /* 0x000fe20008001818 */
[----:B------:R-:W-:Y:S01]  /*7dd0*/  UIADD3.64 UR28, UR32, 0x600, URZ ;  /* 0x00000600201c7897 */ /* 0x000fe2000fffe03f */
[----:B------:R-:W-:Y:S01]  /*7de0*/  UMOV UR30, UR34 ;  /* 0x00000022001e7c82 */ /* 0x000fe20008000000 */
[----:B------:R-:W-:Y:S01]  /*7df0*/  UMOV UR31, UR35 ;  /* 0x00000023001f7c82 */ /* 0x000fe20008000000 */
[----:B------:R-:W-:Y:S02]  /*7e00*/  WARPGROUP.DEPBAR.LE gsb0, 0x0 ;  /* 0x00008000000079c5 */ /* 0x000fe40000010000 */
[----:B------:R-:W-:-:S15]  /*7e10*/  WARPGROUP.ARRIVE ;  /* 0x00000000000079c5 */ /* 0x000fde0000000000 */
[----:B------:R-:W-:-:S07]  /*7e20*/  NOP ;  /* 0x0000000000007918 */ /* 0x000fce0000000000 */
        /* <DEDUP_REMOVED lines=10> */
[----:B----4-:R-:W-:Y:S05]  /*7ed0*/  @!P0 BRA `(.L_x_49) ;  /* 0xffffffcc00788947 */ /* 0x010fea000383ffff */
.L_x_47:
[----:B------:R-:W2:Y:S04]  /*7ee0*/  LDL.LU R157, [R1+0x41c] ;  /* 0x00041c00019d7983 */ /* 0x000ea80000300800 */
[----:B-1----:R-:W5:Y:S04]  /*7ef0*/  LDL.LU R3, [R1+0x418] ;  /* 0x0004180001037983 */ /* 0x002f680000300800 */
[----:B------:R-:W3:Y:S04]  /*7f00*/  LDL.LU R156, [R1+0x44c] ;  /* 0x00044c00019c7983 */ /* 0x000ee80000300800 */
[----:B------:R-:W5:Y:S04]  /*7f10*/  LDL.LU R155, [R1+0x448] ;  /* 0x00044800019b7983 */ /* 0x000f680000300800 */
        /* <DEDUP_REMOVED lines=22> */
[----:B----4-:R-:W4:Y:S04]  /*8080*/  LDL.LU R2, [R1+0x5cc] ;  /* 0x0005cc0001027983 */ /* 0x010f280000300800 */
[----:B------:R-:W4:Y:S04]  /*8090*/  LDL.LU R0, [R1+0x5c8] ;  /* 0x0005c80001007983 */ /* 0x000f280000300800 */
[----:B------:R-:W2:Y:S04]  /*80a0*/  LDL.LU R159, [R1+0x404] ;  /* 0x00040400019f7983 */ /* 0x000ea80000300800 */
[----:B------:R-:W2:Y:S04]  /*80b0*/  LDL.LU R158, [R1+0x400] ;  /* 0x00040000019e7983 */ /* 0x000ea80000300800 */
[----:B------:R-:W-:Y:S04]  /*80c0*/  STL [R1+0x7dc], R56 ;  /* 0x0007dc3801007387 */ /* 0x000fe80000100800 */
        /* <DEDUP_REMOVED lines=73> */
[----:B------:R-:W-:Y:S01]  /*8560*/  STL [R1+0x6b4], R130 ;  /* 0x0006b48201007387 */ /* 0x000fe20000100800 */
[----:B--2---:R-:W-:-:S03]  /*8570*/  F2FP.BF16.F32.PACK_AB R4, R159, R158 ;  /* 0x0000009e9f04723e */ /* 0x004fc600000010ff */
        /* <DEDUP_REMOVED lines=21> */
[----:B------:R1:W-:Y:S04]  /*86d0*/  STL [R1+0x650], R4 ;  /* 0x0006500401007387 */ /* 0x0003e80000100800 */
[----:B------:R-:W2:Y:S04]  /*86e0*/  LDL.LU R201, [R1+0x40c] ;  /* 0x00040c0001c97983 */ /* 0x000ea80000300800 */
[----:B------:R-:W2:Y:S04]  /*86f0*/  LDL.LU R200, [R1+0x408] ;  /* 0x0004080001c87983 */ /* 0x000ea80000300800 */
[----:B------:R-:W4:Y:S04]  /*8700*/  LDL.LU R199, [R1+0x414] ;  /* 0x0004140001c77983 */ /* 0x000f280000300800 */
[----:B------:R-:W4:Y:S01]  /*8710*/  LDL.LU R198, [R1+0x410] ;  /* 0x0004100001c67983 */ /* 0x000f220000300800 */
[----:B------:R-:W-:-:S03]  /*8720*/  IMAD.MOV.U32 R197, RZ, RZ, R157 ;  /* 0x000000ffffc57224 */ /* 0x000fc600078e009d */
[----:B------:R-:W4:Y:S04]  /*8730*/  LDL.LU R196, [R1+0x424] ;  /* 0x0004240001c47983 */ /* 0x000f280000300800 */
        /* <DEDUP_REMOVED lines=8> */
[----:B------:R-:W4:Y:S01]  /*87c0*/  LDL.LU R187, [R1+0x440] ;  /* 0x0004400001bb7983 */ /* 0x000f220000300800 */
[----:B---3--:R-:W-:-:S02]  /*87d0*/  IMAD.MOV.U32 R186, RZ, RZ, R156 ;  /* 0x000000ffffba7224 */ /* 0x008fc400078e009c */
[----:B-----5:R-:W-:Y:S01]  /*87e0*/  IMAD.MOV.U32 R185, RZ, RZ, R155 ;  /* 0x000000ffffb97224 */ /* 0x020fe200078e009b */
[----:B------:R-:W3:Y:S04]  /*87f0*/  LDL.LU R184, [R1+0x454] ;  /* 0x0004540001b87983 */ /* 0x000ee80000300800 */
[----:B------:R-:W3:Y:S01]  /*8800*/  LDL.LU R183, [R1+0x450] ;  /* 0x0004500001b77983 */ /* 0x000ee20000300800 */
[----:B------:R-:W-:Y:S02]  /*8810*/  IMAD.MOV.U32 R182, RZ, RZ, R154 ;  /* 0x000000ffffb67224 */ /* 0x000fe400078e009a */
[----:B------:R-:W-:Y:S01]  /*8820*/  IMAD.MOV.U32 R181, RZ, RZ, R153 ;  /* 0x000000ffffb57224 */ /* 0x000fe200078e0099 */
[----:B------:R-:W5:Y:S04]  /*8830*/  LDL.LU R180, [R1+0x464] ;  /* 0x0004640001b47983 */ /* 0x000f680000300800 */
[----:B------:R-:W5:Y:S01]  /*8840*/  LDL.LU R179, [R1+0x460] ;  /* 0x0004600001b37983 */ /* 0x000f620000300800 */
[----:B------:R-:W-:-:S02]  /*8850*/  IMAD.MOV.U32 R178, RZ, RZ, R152 ;  /* 0x000000ffffb27224 */ /* 0x000fc400078e0098 */
[----:B------:R-:W-:Y:S01]  /*8860*/  IMAD.MOV.U32 R177, RZ, RZ, R23 ;  /* 0x000000ffffb17224 */ /* 0x000fe200078e0017 */
[----:B------:R-:W5:Y:S04]  /*8870*/  LDL.LU R176, [R1+0x474] ;  /* 0x0004740001b07983 */ /* 0x000f680000300800 */
[----:B------:R-:W5:Y:S01]  /*8880*/  LDL.LU R175, [R1+0x470] ;  /* 0x0004700001af7983 */ /* 0x000f620000300800 */
[----:B------:R-:W-:Y:S02]  /*8890*/  IMAD.MOV.U32 R174, RZ, RZ, R22 ;  /* 0x000000ffffae7224 */ /* 0x000fe400078e0016 */
[----:B------:R-:W-:Y:S01]  /*88a0*/  IMAD.MOV.U32 R173, RZ, RZ, R21 ;  /* 0x000000ffffad7224 */ /* 0x000fe200078e0015 */
        /* <DEDUP_REMOVED lines=24> */
[----:B------:R-:W5:Y:S01]  /*8a30*/  LDL.LU R20, [R1+0x4e4] ;  /* 0x0004e40001147983 */ /* 0x000f620000300800 */
[----:B------:R-:W-:-:S03]  /*8a40*/  IMAD.MOV.U32 R18, RZ, RZ, R16 ;  /* 0x000000ffff127224 */ /* 0x000fc600078e0010 */
[----:B------:R-:W5:Y:S01]  /*8a50*/  LDL.LU R19, [R1+0x4e0] ;  /* 0x0004e00001137983 */ /* 0x000f620000300800 */
[----:B------:R-:W-:-:S03]  /*8a60*/  IMAD.MOV.U32 R17, RZ, RZ, R15 ;  /* 0x000000ffff117224 */ /* 0x000fc600078e000f */
[----:B------:R-:W5:Y:S04]  /*8a70*/  LDL.LU R16, [R1+0x4f4] ;  /* 0x0004f40001107983 */ /* 0x000f680000300800 */
[----:B------:R-:W5:Y:S01]  /*8a80*/  LDL.LU R15, [R1+0x4f0] ;  /* 0x0004f000010f7983 */ /* 0x000f620000300800 */
[----:B-1----:R-:W-:Y:S02]  /*8a90*/  F2FP.BF16.F32.PACK_AB R4, R186, R185 ;  /* 0x000000b9ba04723e */ /* 0x002fe400000010ff */
[----:B------:R-:W-:Y:S01]  /*8aa0*/  F2FP.BF16.F32.PACK_AB R17, R18, R17 ;  /* 0x000000111211723e */ /* 0x000fe200000010ff */
[----:B------:R-:W-:Y:S01]  /*8ab0*/  BAR.SYNC.DEFER_BLOCKING 0x0 ;  /* 0x0000000000007b1d */ /* 0x000fe20000010000 */
[----:B------:R-:W-:Y:S02]  /*8ac0*/  F2FP.BF16.F32.PACK_AB R3, R197, R3 ;  /* 0x00000003c503723e */ /* 0x000fe400000010ff */
[----:B------:R-:W-:-:S02]  /*8ad0*/  F2FP.BF16.F32.PACK_AB R24, R25, R24 ;  /* 0x000000181918723e */ /* 0x000fc400000010ff */
[----:B--2---:R-:W-:Y:S01]  /*8ae0*/  F2FP.BF16.F32.PACK_AB R150, R201, R200 ;  /* 0x000000c8c996723e */ /* 0x004fe200000010ff */
[----:B------:R-:W1:Y:S01]  /*8af0*/  @!P2 SYNCS.CCTL.IV [UR42+0x40000] ;  /* 0x04000000ff00a9b1 */ /* 0x000e62000800002a */
[----:B----4-:R-:W-:Y:S01]  /*8b00*/  F2FP.BF16.F32.PACK_AB R151, R199, R198 ;  /* 0x000000c6c797723e */ /* 0x010fe200000010ff */
[----:B-1----:R-:W-:Y:S01]  /*8b10*/  BAR.SYNC.DEFER_BLOCKING 0x0 ;  /* 0x0000000000007b1d */ /* 0x002fe20000010000 */
[----:B------:R-:W-:Y:S02]  /*8b20*/  F2FP.BF16.F32.PACK_AB R130, R196, R195 ;  /* 0x000000c3c482723e */ /* 0x000fe400000010ff */
[----:B------:R-:W-:Y:S02]  /*8b30*/  F2FP.BF16.F32.PACK_AB R131, R194, R193 ;  /* 0x000000c1c283723e */ /* 0x000fe400000010ff */
[----:B------:R-:W-:Y:S01]  /*8b40*/  F2FP.BF16.F32.PACK_AB R132, R192, R191 ;  /* 0x000000bfc084723e */ /* 0x000fe200000010ff */
[----:B------:R-:W1:Y:S01]  /*8b50*/  @!P2 SYNCS.CCTL.IV [UR42+0x40008] ;  /* 0x04000800ff00a9b1 */ /* 0x000e62000800002a */
[----:B------:R-:W-:Y:S01]  /*8b60*/  F2FP.BF16.F32.PACK_AB R133, R190, R189 ;  /* 0x000000bdbe85723e */ /* 0x000fe200000010ff */
[----:B-1----:R-:W-:Y:S01]  /*8b70*/  BAR.SYNC.DEFER_BLOCKING 0x0 ;  /* 0x0000000000007b1d */ /* 0x002fe20000010000 */
[----:B------:R-:W-:-:S05]  /*8b80*/  F2FP.BF16.F32.PACK_AB R56, R188, R187 ;  /* 0x000000bbbc38723e */ /* 0x000fca00000010ff */
[----:B------:R1:W-:Y:S01]  /*8b90*/  STL [R1+0x630], R56 ;  /* 0x0006303801007387 */ /* 0x0003e20000100800 */
[----:B---3--:R-:W-:-:S03]  /*8ba0*/  F2FP.BF16.F32.PACK_AB R57, R184, R183 ;  /* 0x000000b7b839723e */ /* 0x008fc600000010ff */
[----:B------:R2:W-:Y:S04]  /*8bb0*/  STL [R1+0x634], R4 ;  /* 0x0006340401007387 */ /* 0x0005e80000100800 */
[----:B------:R3:W-:Y:S01]  /*8bc0*/  STL [R1+0x638], R57 ;  /* 0x0006383901007387 */ /* 0x0007e20000100800 */
[----:B-1----:R-:W-:Y:S02]  /*8bd0*/  F2FP.BF16.F32.PACK_AB R56, R182, R181 ;  /* 0x000000b5b638723e */ /* 0x002fe400000010ff */
[----:B-----5:R-:W-:-:S03]  /*8be0*/  F2FP.BF16.F32.PACK_AB R146, R172, R171 ;  /* 0x000000abac92723e */ /* 0x020fc600000010ff */
[----:B------:R1:W-:Y:S01]  /*8bf0*/  STL [R1+0x63c], R56 ;  /* 0x00063c3801007387 */ /* 0x0003e20000100800 */
[----:B--2---:R-:W-:Y:S01]  /*8c00*/  F2FP.BF16.F32.PACK_AB R4, R180, R179 ;  /* 0x000000b3b404723e */ /* 0x004fe200000010ff */
[----:B------:R-:W2:Y:S01]  /*8c10*/  @!P2 SYNCS.CCTL.IV [UR42+0x40010] ;  /* 0x04001000ff00a9b1 */ /* 0x000ea2000800002a */
[----:B---3--:R-:W-:Y:S02]  /*8c20*/  F2FP.BF16.F32.PACK_AB R57, R178, R177 ;  /* 0x000000b1b239723e */ /* 0x008fe400000010ff */
[----:B------:R-:W-:Y:S01]  /*8c30*/  F2FP.BF16.F32.PACK_AB R147, R170, R169 ;  /* 0x000000a9aa93723e */ /* 0x000fe200000010ff */
[----:B------:R3:W-:Y:S01]  /*8c40*/  STL [R1+0x620], R4 ;  /* 0x0006200401007387 */ /* 0x0007e20000100800 */
[----:B-1----:R-:W-:-:S03]  /*8c50*/  F2FP.BF16.F32.PACK_AB R56, R176, R175 ;  /* 0x000000afb038723e */ /* 0x002fc600000010ff */
[----:B------:R-:W-:Y:S01]  /*8c60*/  STL [R1+0x624], R57 ;  /* 0x0006243901007387 */ /* 0x000fe20000100800 */
[----:B------:R-:W-:-:S03]  /*8c70*/  F2FP.BF16.F32.PACK_AB R148, R168, R167 ;  /* 0x000000a7a894723e */ /* 0x000fc600000010ff */
[----:B------:R1:W-:Y:S01]  /*8c80*/  STL [R1+0x628], R56 ;  /* 0x0006283801007387 */ /* 0x0003e20000100800 */
[----:B---3--:R-:W-:Y:S02]  /*8c90*/  F2FP.BF16.F32.PACK_AB R4, R174, R173 ;  /* 0x000000adae04723e */ /* 0x008fe400000010ff */
[----:B------:R-:W-:-:S03]  /*8ca0*/  F2FP.BF16.F32.PACK_AB R149, R166, R165 ;  /* 0x000000a5a695723e */ /* 0x000fc600000010ff */
[----:B------:R3:W-:Y:S01]  /*8cb0*/  STL [R1+0x62c], R4 ;  /* 0x00062c0401007387 */ /* 0x0007e20000100800 */
[----:B-1----:R-:W-:Y:S02]  /*8cc0*/  F2FP.BF16.F32.PACK_AB R56, R154, R153 ;  /* 0x000000999a38723e */ /* 0x002fe400000010ff */
[----:B------:R-:W-:Y:S02]  /*8cd0*/  F2FP.BF16.F32.PACK_AB R126, R164, R163 ;  /* 0x000000a3a47e723e */ /* 0x000fe400000010ff */
[----:B------:R-:W-:Y:S02]  /*8ce0*/  F2FP.BF16.F32.PACK_AB R127, R162, R161 ;  /* 0x000000a1a27f723e */ /* 0x000fe400000010ff */
[----:B------:R-:W-:Y:S02]  /*8cf0*/  F2FP.BF16.F32.PACK_AB R128, R160, R159 ;  /* 0x0000009fa080723e */ /* 0x000fe400000010ff */
[----:B------:R-:W-:Y:S02]  /*8d00*/  F2FP.BF16.F32.PACK_AB R129, R158, R157 ;  /* 0x0000009d9e81723e */ /* 0x000fe400000010ff */
[----:B------:R-:W-:-:S02]  /*8d10*/  F2FP.BF16.F32.PACK_AB R23, R152, R23 ;  /* 0x000000179817723e */ /* 0x000fc400000010ff */
[----:B------:R-:W-:Y:S01]  /*8d20*/  F2FP.BF16.F32.PACK_AB R15, R16, R15 ;  /* 0x0000000f100f723e */ /* 0x000fe200000010ff */
[----:B------:R-:W-:Y:S01]  /*8d30*/  IMAD.MOV.U32 R172, RZ, RZ, R10 ;  /* 0x000000ffffac7224 */ /* 0x000fe200078e000a */
[----:B---3--:R-:W-:Y:S01]  /*8d40*/  F2FP.BF16.F32.PACK_AB R4, R156, R155 ;  /* 0x0000009b9c04723e */ /* 0x008fe200000010ff */
[----:B------:R-:W-:Y:S01]  /*8d50*/  IMAD.MOV.U32 R171, RZ, RZ, R9 ;  /* 0x000000ffffab7224 */ /* 0x000fe200078e0009 */
[----:B------:R-:W-:Y:S01]  /*8d60*/  F2FP.BF16.F32.PACK_AB R25, R27, R26 ;  /* 0x0000001a1b19723e */ /* 0x000fe200000010ff */
[----:B--2---:R-:W-:Y:S06]  /*8d70*/  BAR.SYNC.DEFER_BLOCKING 0x0 ;  /* 0x0000000000007b1d */ /* 0x004fec0000010000 */
[----:B------:R1:W-:Y:S04]  /*8d80*/  STL [R1+0x4a0], R4 ;  /* 0x0004a00401007387 */ /* 0x0003e80000100800 */
[----:B------:R-:W-:Y:S04]  /*8d90*/  STL [R1+0x4a4], R56 ;  /* 0x0004a43801007387 */ /* 0x000fe80000100800 */
[----:B------:R-:W-:Y:S01]  /*8da0*/  STL [R1+0x4a8], R23 ;  /* 0x0004a81701007387 */ /* 0x000fe20000100800 */
[----:B-1----:R-:W-:-:S05]  /*8db0*/  F2FP.BF16.F32.PACK_AB R4, R22, R21 ;  /* 0x000000151604723e */ /* 0x002fca00000010ff */
[----:B------:R1:W-:Y:S01]  /*8dc0*/  STL [R1+0x4ac], R4 ;  /* 0x0004ac0401007387 */ /* 0x0003e20000100800 */
[----:B------:R-:W-:Y:S02]  /*8dd0*/  IMAD.MOV.U32 R176, RZ, RZ, R12 ;  /* 0x000000ffffb07224 */ /* 0x000fe400078e000c */
[----:B------:R-:W-:Y:S02]  /*8de0*/  IMAD.MOV.U32 R175, RZ, RZ, R11 ;  /* 0x000000ffffaf7224 */ /* 0x000fe400078e000b */
[----:B------:R-:W-:Y:S02]  /*8df0*/  IMAD.MOV.U32 R168, RZ, RZ, R8 ;  /* 0x000000ffffa87224 */ /* 0x000fe400078e0008 */
[----:B------:R-:W-:Y:S02]  /*8e00*/  IMAD.MOV.U32 R167, RZ, RZ, R7 ;  /* 0x000000ffffa77224 */ /* 0x000fe400078e0007 */
[----:B------:R-:W-:Y:S01]  /*8e10*/  IMAD.MOV.U32 R164, RZ, RZ, R6 ;  /* 0x000000ffffa47224 */ /* 0x000fe200078e0006 */
[----:B-1----:R-:W-:Y:S01]  /*8e20*/  F2FP.BF16.F32.PACK_AB R4, R20, R19 ;  /* 0x000000131404723e */ /* 0x002fe200000010ff */
[----:B------:R-:W-:-:S02]  /*8e30*/  IMAD.MOV.U32 R163, RZ, RZ, R5 ;  /* 0x000000ffffa37224 */ /* 0x000fc400078e0005 */
[----:B------:R-:W-:Y:S01]  /*8e40*/  IMAD.MOV.U32 R16, RZ, RZ, R2 ;  /* 0x000000ffff107224 */ /* 0x000fe200078e0002 */
[----:B------:R-:W-:Y:S01]  /*8e50*/  F2FP.BF16.F32.PACK_AB R26, R29, R28 ;  /* 0x0000001c1d1a723e */ /* 0x000fe200000010ff */
[----:B------:R1:W-:Y:S01]  /*8e60*/  STL [R1+0x490], R4 ;  /* 0x0004900401007387 */ /* 0x0003e20000100800 */
[----:B------:R-:W-:Y:S01]  /*8e70*/  F2FP.BF16.F32.PACK_AB R27, R31, R30 ;  /* 0x0000001e1f1b723e */ /* 0x000fe200000010ff */
[----:B------:R-:W2:Y:S02]  /*8e80*/  @!P2 SYNCS.CCTL.IV [UR42+0x40018] ;  /* 0x04001800ff00a9b1 */ /* 0x000ea4000800002a */
[----:B------:R3:W-:Y:S04]  /*8e90*/  STL [R1+0x494], R17 ;  /* 0x0004941101007387 */ /* 0x0007e80000100800 */
[----:B------:R4:W-:Y:S01]  /*8ea0*/  STL [R1+0x498], R15 ;  /* 0x0004980f01007387 */ /* 0x0009e20000100800 */
[----:B-1----:R-:W-:-:S05]  /*8eb0*/  F2FP.BF16.F32.PACK_AB R4, R14, R13 ;  /* 0x0000000d0e04723e */ /* 0x002fca00000010ff */
[----:B------:R1:W-:Y:S04]  /*8ec0*/  STL [R1+0x49c], R4 ;  /* 0x00049c0401007387 */ /* 0x0003e80000100800 */
[----:B------:R-:W5:Y:S04]  /*8ed0*/  LDL.LU R194, [R1+0x504] ;  /* 0x0005040001c27983 */ /* 0x000f680000300800 */
[----:B------:R-:W5:Y:S04]  /*8ee0*/  LDL.LU R193, [R1+0x500] ;  /* 0x0005000001c17983 */ /* 0x000f680000300800 */
[----:B------:R-:W2:Y:S04]  /*8ef0*/  LDL.LU R192, [R1+0x50c] ;  /* 0x00050c0001c07983 */ /* 0x000ea80000300800 */
        /* <DEDUP_REMOVED lines=38> */
[----:B---3--:R-:W3:Y:S01]  /*9160*/  LDL.LU R17, [R1+0x5c0] ;  /* 0x0005c00001117983 */ /* 0x008ee20000300800 */
[----:B----4-:R-:W-:-:S03]  /*9170*/  IMAD.MOV.U32 R15, RZ, RZ, R0 ;  /* 0x000000ffff0f7224 */ /* 0x010fc600078e0000 */
        /* <DEDUP_REMOVED lines=12> */
[----:B-1----:R-:W-:-:S02]  /*9240*/  F2FP.BF16.F32.PACK_AB R4, R176, R175 ;  /* 0x000000afb004723e */ /* 0x002fc400000010ff */
[----:B------:R-:W-:Y:S02]  /*9250*/  F2FP.BF16.F32.PACK_AB R15, R16, R15 ;  /* 0x0000000f100f723e */ /* 0x000fe400000010ff */
[----:B-----5:R-:W-:Y:S02]  /*9260*/  F2FP.BF16.F32.PACK_AB R142, R194, R193 ;  /* 0x000000c1c28e723e */ /* 0x020fe400000010ff */
[----:B--2---:R-:W-:Y:S02]  /*9270*/  F2FP.BF16.F32.PACK_AB R143, R192, R191 ;  /* 0x000000bfc08f723e */ /* 0x004fe400000010ff */
[----:B------:R-:W-:Y:S02]  /*9280*/  F2FP.BF16.F32.PACK_AB R144, R190, R189 ;  /* 0x000000bdbe90723e */ /* 0x000fe400000010ff */
[----:B------:R-:W-:Y:S02]  /*9290*/  F2FP.BF16.F32.PACK_AB R145, R188, R187 ;  /* 0x000000bbbc91723e */ /* 0x000fe400000010ff */
[----:B------:R-:W-:-:S02]  /*92a0*/  F2FP.BF16.F32.PACK_AB R122, R186, R185 ;  /* 0x000000b9ba7a723e */ /* 0x000fc400000010ff */
[----:B------:R-:W-:Y:S02]  /*92b0*/  F2FP.BF16.F32.PACK_AB R123, R184, R183 ;  /* 0x000000b7b87b723e */ /* 0x000fe400000010ff */
[----:B------:R-:W-:Y:S02]  /*92c0*/  F2FP.BF16.F32.PACK_AB R124, R182, R181 ;  /* 0x000000b5b67c723e */ /* 0x000fe400000010ff */
[----:B------:R-:W-:Y:S02]  /*92d0*/  F2FP.BF16.F32.PACK_AB R125, R180, R179 ;  /* 0x000000b3b47d723e */ /* 0x000fe400000010ff */
[----:B------:R-:W-:-:S05]  /*92e0*/  F2FP.BF16.F32.PACK_AB R56, R178, R177 ;  /* 0x000000b1b238723e */ /* 0x000fca00000010ff */
[----:B------:R1:W-:Y:S01]  /*92f0*/  STL [R1+0x460], R56 ;  /* 0x0004603801007387 */ /* 0x0003e20000100800 */
[----:B------:R-:W-:-:S03]  /*9300*/  F2FP.BF16.F32.PACK_AB R57, R174, R173 ;  /* 0x000000adae39723e */ /* 0x000fc600000010ff */
[----:B------:R2:W-:Y:S04]  /*9310*/  STL [R1+0x464], R4 ;  /* 0x0004640401007387 */ /* 0x0005e80000100800 */
[----:B------:R5:W-:Y:S01]  /*9320*/  STL [R1+0x468], R57 ;  /* 0x0004683901007387 */ /* 0x000be20000100800 */
[----:B-1----:R-:W-:Y:S02]  /*9330*/  F2FP.BF16.F32.PACK_AB R56, R172, R171 ;  /* 0x000000abac38723e */ /* 0x002fe400000010ff */
[----:B--2---:R-:W-:-:S03]  /*9340*/  F2FP.BF16.F32.PACK_AB R4, R170, R169 ;  /* 0x000000a9aa04723e */ /* 0x004fc600000010ff */
[----:B------:R1:W-:Y:S01]  /*9350*/  STL [R1+0x46c], R56 ;  /* 0x00046c3801007387 */ /* 0x0003e20000100800 */
[----:B-----5:R-:W-:-:S03]  /*9360*/  F2FP.BF16.F32.PACK_AB R57, R168, R167 ;  /* 0x000000a7a839723e */ /* 0x020fc600000010ff */
[----:B------:R2:W-:Y:S04]  /*9370*/  STL [R1+0x450], R4 ;  /* 0x0004500401007387 */ /* 0x0005e80000100800 */
[----:B------:R-:W-:Y:S01]  /*9380*/  STL [R1+0x454], R57 ;  /* 0x0004543901007387 */ /* 0x000fe20000100800 */
[----:B-1----:R-:W-:Y:S02]  /*9390*/  F2FP.BF16.F32.PACK_AB R56, R166, R165 ;  /* 0x000000a5a638723e */ /* 0x002fe400000010ff */
[----:B------:R-:W-:Y:S02]  /*93a0*/  F2FP.BF16.F32.PACK_AB R138, R162, R161 ;  /* 0x000000a1a28a723e */ /* 0x000fe400000010ff */
[----:B--2---:R-:W-:Y:S01]  /*93b0*/  F2FP.BF16.F32.PACK_AB R4, R164, R163 ;  /* 0x000000a3a404723e */ /* 0x004fe200000010ff */
[----:B------:R-:W-:Y:S04]  /*93c0*/  STL [R1+0x458], R56 ;  /* 0x0004583801007387 */ /* 0x000fe80000100800 */
[----:B------:R3:W-:Y:S01]  /*93d0*/  STL [R1+0x45c], R4 ;  /* 0x00045c0401007387 */ /* 0x0007e20000100800 */
[----:B------:R-:W-:-:S02]  /*93e0*/  F2FP.BF16.F32.PACK_AB R139, R160, R159 ;  /* 0x0000009fa08b723e */ /* 0x000fc400000010ff */
[----:B------:R-:W-:Y:S02]  /*93f0*/  F2FP.BF16.F32.PACK_AB R140, R158, R157 ;  /* 0x0000009d9e8c723e */ /* 0x000fe400000010ff */
[----:B------:R-:W-:Y:S02]  /*9400*/  F2FP.BF16.F32.PACK_AB R141, R156, R155 ;  /* 0x0000009b9c8d723e */ /* 0x000fe400000010ff */
[----:B------:R-:W-:Y:S02]  /*9410*/  F2FP.BF16.F32.PACK_AB R118, R154, R153 ;  /* 0x000000999a76723e */ /* 0x000fe400000010ff */
[----:B------:R-:W-:Y:S02]  /*9420*/  F2FP.BF16.F32.PACK_AB R119, R152, R23 ;  /* 0x000000179877723e */ /* 0x000fe400000010ff */
[----:B------:R-:W-:Y:S02]  /*9430*/  F2FP.BF16.F32.PACK_AB R120, R22, R21 ;  /* 0x000000151678723e */ /* 0x000fe400000010ff */
[----:B------:R-:W-:-:S02]  /*9440*/  F2FP.BF16.F32.PACK_AB R121, R20, R19 ;  /* 0x000000131479723e */ /* 0x000fc400000010ff */
[----:B---3--:R-:W-:-:S05]  /*9450*/  F2FP.BF16.F32.PACK_AB R4, R18, R17 ;  /* 0x000000111204723e */ /* 0x008fca00000010ff */
[----:B------:R1:W-:Y:S01]  /*9460*/  STL [R1+0x420], R4 ;  /* 0x0004200401007387 */ /* 0x0003e20000100800 */
[----:B----4-:R-:W-:-:S03]  /*9470*/  F2FP.BF16.F32.PACK_AB R13, R14, R13 ;  /* 0x0000000d0e0d723e */ /* 0x010fc600000010ff */
[----:B------:R-:W-:Y:S04]  /*9480*/  STL [R1+0x424], R15 ;  /* 0x0004240f01007387 */ /* 0x000fe80000100800 */
[----:B------:R-:W-:Y:S01]  /*9490*/  STL [R1+0x428], R13 ;  /* 0x0004280d01007387 */ /* 0x000fe20000100800 */
[----:B-1----:R-:W-:-:S05]  /*94a0*/  F2FP.BF16.F32.PACK_AB R4, R12, R11 ;  /* 0x0000000b0c04723e */ /* 0x002fca00000010ff */
[----:B------:R1:W-:Y:S01]  /*94b0*/  STL [R1+0x42c], R4 ;  /* 0x00042c0401007387 */ /* 0x0003e20000100800 */
[----:B------:R-:W-:-:S05]  /*94c0*/  F2FP.BF16.F32.PACK_AB R9, R10, R9 ;  /* 0x000000090a09723e */ /* 0x000fca00000010ff */
[----:B------:R-:W-:Y:S01]  /*94d0*/  STL [R1+0x410], R9 ;  /* 0x0004100901007387 */ /* 0x000fe20000100800 */
[----:B------:R-:W-:-:S05]  /*94e0*/  F2FP.BF16.F32.PACK_AB R7, R8, R7 ;  /* 0x000000070807723e */ /* 0x000fca00000010ff */
[----:B------:R-:W-:Y:S01]  /*94f0*/  STL [R1+0x414], R7 ;  /* 0x0004140701007387 */ /* 0x000fe20000100800 */
[----:B-1----:R-:W-:-:S03]  /*9500*/  F2FP.BF16.F32.PACK_AB R4, R6, R5 ;  /* 0x000000050604723e */ /* 0x002fc600000010ff */
[----:B------:R-:W2:Y:S04]  /*9510*/  LDL.LU R60, [R1+0x204] ;  /* 0x00020400013c7983 */ /* 0x000ea80000300800 */
[----:B------:R1:W-:Y:S01]  /*9520*/  STL [R1+0x418], R4 ;  /* 0x0004180401007387 */ /* 0x0003e20000100800 */
[----:B------:R-:W-:-:S03]  /*9530*/  F2FP.BF16.F32.PACK_AB R0, R2, R0 ;  /* 0x000000000200723e */ /* 0x000fc600000010ff */
[----:B------:R-:W2:Y:S04]  /*9540*/  LDL.LU R59, [R1+0x200] ;  /* 0x00020000013b7983 */ /* 0x000ea80000300800 */
[----:B------:R3:W-:Y:S04]  /*9550*/  STL [R1+0x41c], R0 ;  /* 0x00041c0001007387 */ /* 0x0007e80000100800 */
[----:B------:R-:W4:Y:S04]  /*9560*/  LDL.LU R58, [R1+0x20c] ;  /* 0x00020c00013a7983 */ /* 0x000f280000300800 */
[----:B------:R-:W4:Y:S04]  /*9570*/  LDL.LU R57, [R1+0x208] ;  /* 0x0002080001397983 */ /* 0x000f280000300800 */
[----:B------:R-:W5:Y:S04]  /*9580*/  LDL.LU R56, [R1+0x214] ;  /* 0x0002140001387983 */ /* 0x000f680000300800 */
[----:B------:R-:W5:Y:S04]  /*9590*/  LDL.LU R252, [R1+0x210] ;  /* 0x0002100001fc7983 */ /* 0x000f680000300800 */
[----:B-1----:R-:W2:Y:S04]  /*95a0*/  LDL.LU R4, [R1+0x21c] ;  /* 0x00021c0001047983 */ /* 0x002ea80000300800 */
[----:B------:R-:W2:Y:S04]  /*95b0*/  LDL.LU R251, [R1+0x218] ;  /* 0x0002180001fb7983 */ /* 0x000ea80000300800 */
[----:B------:R-:W3:Y:S04]  /*95c0*/  LDL.LU R250, [R1+0x224] ;  /* 0x0002240001fa7983 */ /* 0x000ee80000300800 */
[----:B------:R-:W3:Y:S04]  /*95d0*/  LDL.LU R249, [R1+0x220] ;  /* 0x0002200001f97983 */ /* 0x000ee80000300800 */
[----:B------:R-:W4:Y:S04]  /*95e0*/  LDL.LU R248, [R1+0x22c] ;  /* 0x00022c0001f87983 */ /* 0x000f280000300800 */
[----:B------:R-:W4:Y:S04]  /*95f0*/  LDL.LU R247, [R1+0x228] ;  /* 0x0002280001f77983 */ /* 0x000f280000300800 */
[----:B------:R-:W2:Y:S04]  /*9600*/  LDL.LU R246, [R1+0x234] ;  /* 0x0002340001f67983 */ /* 0x000ea80000300800 */
[----:B------:R-:W2:Y:S04]  /*9610*/  LDL.LU R245, [R1+0x230] ;  /* 0x0002300001f57983 */ /* 0x000ea80000300800 */
[----:B------:R-:W2:Y:S04]  /*9620*/  LDL.LU R244, [R1+0x23c] ;  /* 0x00023c0001f47983 */ /* 0x000ea80000300800 */
[----:B------:R-:W2:Y:S04]  /*9630*/  LDL.LU R243, [R1+0x238] ;  /* 0x0002380001f37983 */ /* 0x000ea80000300800 */
        /* <DEDUP_REMOVED lines=109> */
[----:B------:R-:W2:Y:S01]  /*9d10*/  LDL.LU R5, [R1+0x3f0] ;  /* 0x0003f00001057983 */ /* 0x000ea20000300800 */
[----:B----4-:R-:W-:-:S02]  /*9d20*/  F2FP.BF16.F32.PACK_AB R115, R248, R247 ;  /* 0x000000f7f873723e */ /* 0x010fc400000010ff */
[----:B-----5:R-:W-:Y:S01]  /*9d30*/  F2FP.BF16.F32.PACK_AB R248, R242, R241 ;  /* 0x000000f1f2f8723e */ /* 0x020fe200000010ff */
[----:B------:R-:W4:Y:S01]  /*9d40*/  LDL.LU R2, [R1+0x3fc] ;  /* 0x0003fc0001027983 */ /* 0x000f220000300800 */
[----:B---3--:R-:W-:Y:S02]  /*9d50*/  F2FP.BF16.F32.PACK_AB R114, R250, R249 ;  /* 0x000000f9fa72723e */ /* 0x008fe400000010ff */
[----:B--2---:R-:W-:Y:S01]  /*9d60*/  F2FP.BF16.F32.PACK_AB R241, R232, R231 ;  /* 0x000000e7e8f1723e */ /* 0x004fe200000010ff */
[----:B------:R-:W4:Y:S01]  /*9d70*/  LDL.LU R0, [R1+0x3f8] ;  /* 0x0003f80001007983 */ /* 0x000f220000300800 */
[----:B------:R-:W-:Y:S02]  /*9d80*/  F2FP.BF16.F32.PACK_AB R249, R240, R239 ;  /* 0x000000eff0f9723e */ /* 0x000fe400000010ff */
[----:B------:R-:W-:Y:S02]  /*9d90*/  F2FP.BF16.F32.PACK_AB R232, R226, R225 ;  /* 0x000000e1e2e8723e */ /* 0x000fe400000010ff */
[----:B------:R-:W-:-:S02]  /*9da0*/  F2FP.BF16.F32.PACK_AB R240, R234, R233 ;  /* 0x000000e9eaf0723e */ /* 0x000fc400000010ff */
[----:B------:R-:W-:Y:S02]  /*9db0*/  F2FP.BF16.F32.PACK_AB R225, R216, R215 ;  /* 0x000000d7d8e1723e */ /* 0x000fe400000010ff */
[----:B------:R-:W-:Y:S02]  /*9dc0*/  F2FP.BF16.F32.PACK_AB R233, R224, R223 ;  /* 0x000000dfe0e9723e */ /* 0x000fe400000010ff */
[----:B------:R-:W-:Y:S02]  /*9dd0*/  F2FP.BF16.F32.PACK_AB R216, R210, R209 ;  /* 0x000000d1d2d8723e */ /* 0x000fe400000010ff */
[----:B------:R-:W-:Y:S02]  /*9de0*/  F2FP.BF16.F32.PACK_AB R224, R218, R217 ;  /* 0x000000d9dae0723e */ /* 0x000fe400000010ff */
[----:B------:R-:W-:Y:S02]  /*9df0*/  F2FP.BF16.F32.PACK_AB R217, R208, R207 ;  /* 0x000000cfd0d9723e */ /* 0x000fe400000010ff */
[----:B------:R-:W-:-:S02]  /*9e00*/  F2FP.BF16.F32.PACK_AB R208, R202, R201 ;  /* 0x000000c9cad0723e */ /* 0x000fc400000010ff */
[----:B------:R-:W-:Y:S02]  /*9e10*/  F2FP.BF16.F32.PACK_AB R209, R200, R199 ;  /* 0x000000c7c8d1723e */ /* 0x000fe400000010ff */
[----:B------:R-:W-:Y:S02]  /*9e20*/  F2FP.BF16.F32.PACK_AB R136, R56, R252 ;  /* 0x000000fc3888723e */ /* 0x000fe400000010ff */
[----:B------:R-:W-:Y:S01]  /*9e30*/  F2FP.BF16.F32.PACK_AB R137, R4, R251 ;  /* 0x000000fb0489723e */ /* 0x000fe200000010ff */
[----:B------:R-:W2:Y:S01]  /*9e40*/  LDL.LU R56, [R1+0x4] ;  /* 0x0000040001387983 */ /* 0x000ea20000300800 */
        /* <DEDUP_REMOVED lines=28> */
[----:B------:R-:W2:Y:S04]  /*a010*/  LDL.LU R8, [R1] ;  /* 0x0000000001087983 */ /* 0x000ea80000300800 */
[----:B------:R-:W3:Y:S04]  /*a020*/  LDL.LU R57, [R1+0xc] ;  /* 0x00000c0001397983 */ /* 0x000ee80000300800 */
[----:B------:R-:W3:Y:S04]  /*a030*/  LDL.LU R9, [R1+0x8] ;  /* 0x0000080001097983 */ /* 0x000ee80000300800 */
[----:B------:R-:W5:Y:S04]  /*a040*/  LDL.LU R58, [R1+0x14] ;  /* 0x00001400013a7983 */ /* 0x000f680000300800 */
[----:B------:R-:W5:Y:S04]  /*a050*/  LDL.LU R10, [R1+0x10] ;  /* 0x00001000010a7983 */ /* 0x000f680000300800 */
[----:B------:R-:W5:Y:S01]  /*a060*/  LDL.LU R59, [R1+0x1c] ;  /* 0x00001c00013b7983 */ /* 0x000f620000300800 */
[----:B------:R-:W-:-:S03]  /*a070*/  F2FP.BF16.F32.PACK_AB R18, R6, R5 ;  /* 0x000000050612723e */ /* 0x000fc600000010ff */
        /* <DEDUP_REMOVED lines=8> */
[----:B------:R-:W-:-:S03]  /*a100*/  F2FP.BF16.F32.PACK_AB R154, R14, R13 ;  /* 0x0000000d0e9a723e */ /* 0x000fc600000010ff */
[----:B------:R-:W5:Y:S04]  /*a110*/  LDL.LU R7, [R1+0x38] ;  /* 0x0000380001077983 */ /* 0x000f680000300800 */
[----:B------:R-:W5:Y:S04]  /*a120*/  LDL.LU R64, [R1+0x44] ;  /* 0x0000440001407983 */ /* 0x000f680000300800 */
[----:B------:R-:W5:Y:S01]  /*a130*/  LDL.LU R12, [R1+0x40] ;  /* 0x00004000010c7983 */ /* 0x000f620000300800 */
[----:B------:R-:W-:-:S03]  /*a140*/  F2FP.BF16.F32.PACK_AB R211, R196, R195 ;  /* 0x000000c3c4d3723e */ /* 0x000fc600000010ff */
[----:B------:R-:W5:Y:S01]  /*a150*/  LDL.LU R65, [R1+0x4c] ;  /* 0x00004c0001417983 */ /* 0x000f620000300800 */
[----:B------:R-:W-:-:S03]  /*a160*/  F2FP.BF16.F32.PACK_AB R195, R180, R179 ;  /* 0x000000b3b4c3723e */ /* 0x000fc600000010ff */
[----:B------:R-:W5:Y:S01]  /*a170*/  LDL.LU R13, [R1+0x48] ;  /* 0x00004800010d7983 */ /* 0x000f620000300800 */
[----:B------:R-:W-:-:S03]  /*a180*/  F2FP.BF16.F32.PACK_AB R179, R164, R163 ;  /* 0x000000a3a4b3723e */ /* 0x000fc600000010ff */
[----:B------:R-:W5:Y:S01]  /*a190*/  LDL.LU R66, [R1+0x54] ;  /* 0x0000540001427983 */ /* 0x000f620000300800 */
[----:B------:R-:W-:-:S03]  /*a1a0*/  F2FP.BF16.F32.PACK_AB R163, R20, R19 ;  /* 0x0000001314a3723e */ /* 0x000fc600000010ff */
        /* <DEDUP_REMOVED lines=106> */
[----:B------:R-:W5:Y:S01]  /*a850*/  LDL.LU R237, [R1+0x1c8] ;  /* 0x0001c80001ed7983 */ /* 0x000f620000300800 */
[----:B----4-:R-:W-:-:S03]  /*a860*/  F2FP.BF16.F32.PACK_AB R19, R2, R0 ;  /* 0x000000000213723e */ /* 0x010fc600000010ff */
[----:B------:R-:W4:Y:S01]  /*a870*/  LDL.LU R238, [R1+0x1d4] ;  /* 0x0001d40001ee7983 */ /* 0x000f220000300800 */
[----:B------:R-:W-:-:S03]  /*a880*/  F2FP.BF16.F32.PACK_AB R116, R246, R245 ;  /* 0x000000f5f674723e */ /* 0x000fc600000010ff */
[----:B------:R-:W4:Y:S04]  /*a890*/  LDL.LU R0, [R1+0x1d0] ;  /* 0x0001d00001007983 */ /* 0x000f280000300800 */
[----:B------:R-:W4:Y:S04]  /*a8a0*/  LDL.LU R113, [R1+0x1dc] ;  /* 0x0001dc0001717983 */ /* 0x000f280000300800 */
[----:B------:R-:W4:Y:S04]  /*a8b0*/  LDL.LU R239, [R1+0x1d8] ;  /* 0x0001d80001ef7983 */ /* 0x000f280000300800 */
[----:B------:R-:W4:Y:S01]  /*a8c0*/  LDL.LU R244, [R1+0x1e0] ;  /* 0x0001e00001f47983 */ /* 0x000f220000300800 */
[----:B--2---:R-:W-:-:S03]  /*a8d0*/  F2FP.BF16.F32.PACK_AB R8, R56, R8 ;  /* 0x000000083808723e */ /* 0x004fc600000010ff */
[----:B------:R-:W2:Y:S01]  /*a8e0*/  LDL.LU R245, [R1+0x1e8] ;  /* 0x0001e80001f57983 */ /* 0x000ea20000300800 */
[----:B---3--:R-:W-:-:S03]  /*a8f0*/  F2FP.BF16.F32.PACK_AB R9, R57, R9 ;  /* 0x000000093909723e */ /* 0x008fc600000010ff */
[----:B------:R-:W3:Y:S01]  /*a900*/  LDL.LU R2, [R1+0x1f4] ;  /* 0x0001f40001027983 */ /* 0x000ee20000300800 */
[----:B-----5:R-:W-:-:S03]  /*a910*/  F2FP.BF16.F32.PACK_AB R10, R58, R10 ;  /* 0x0000000a3a0a723e */ /* 0x020fc600000010ff */
[----:B------:R-:W3:Y:S01]  /*a920*/  LDL.LU R246, [R1+0x1f0] ;  /* 0x0001f00001f67983 */ /* 0x000ee20000300800 */
[----:B------:R-:W-:-:S03]  /*a930*/  F2FP.BF16.F32.PACK_AB R11, R59, R11 ;  /* 0x0000000b3b0b723e */ /* 0x000fc600000010ff */
[----:B------:R-:W5:Y:S01]  /*a940*/  LDL.LU R247, [R1+0x1f8] ;  /* 0x0001f80001f77983 */ /* 0x000f620000300800 */
[----:B------:R-:W-:-:S03]  /*a950*/  F2FP.BF16.F32.PACK_AB R4, R60, R4 ;  /* 0x000000043c04723e */ /* 0x000fc600000010ff */
[----:B------:R-:W2:Y:S01]  /*a960*/  LDL.LU R56, [R1+0x7dc] ;  /* 0x0007dc0001387983 */ /* 0x000ea20000300800 */
[----:B------:R-:W-:-:S03]  /*a970*/  F2FP.BF16.F32.PACK_AB R5, R61, R5 ;  /* 0x000000053d05723e */ /* 0x000fc600000010ff */
[----:B------:R-:W2:Y:S01]  /*a980*/  LDL.LU R57, [R1+0x7d8] ;  /* 0x0007d80001397983 */ /* 0x000ea20000300800 */
[----:B------:R-:W-:-:S03]  /*a990*/  F2FP.BF16.F32.PACK_AB R6, R62, R6 ;  /* 0x000000063e06723e */ /* 0x000fc600000010ff */
[----:B------:R-:W3:Y:S01]  /*a9a0*/  LDL.LU R58, [R1+0x7d4] ;  /* 0x0007d400013a7983 */ /* 0x000ee20000300800 */
[----:B------:R-:W-:-:S03]  /*a9b0*/  F2FP.BF16.F32.PACK_AB R7, R63, R7 ;  /* 0x000000073f07723e */ /* 0x000fc600000010ff */
[----:B------:R-:W3:Y:S01]  /*a9c0*/  LDL.LU R59, [R1+0x7d0] ;  /* 0x0007d000013b7983 */ /* 0x000ee20000300800 */
[----:B------:R-:W-:-:S03]  /*a9d0*/  F2FP.BF16.F32.PACK_AB R12, R64, R12 ;  /* 0x0000000c400c723e */ /* 0x000fc600000010ff */
        /* <DEDUP_REMOVED lines=103> */
[----:B----4-:R-:W-:-:S03]  /*b050*/  F2FP.BF16.F32.PACK_AB R238, R238, R0 ;  /* 0x00000000eeee723e */ /* 0x010fc600000010ff */
[----:B------:R-:W4:Y:S01]  /*b060*/  LDL.LU R0, [R1+0x1ec] ;  /* 0x0001ec0001007983 */ /* 0x000f220000300800 */
[----:B------:R-:W-:-:S03]  /*b070*/  F2FP.BF16.F32.PACK_AB R239, R113, R239 ;  /* 0x000000ef71ef723e */ /* 0x000fc600000010ff */
[----:B------:R-:W4:Y:S01]  /*b080*/  LDL.LU R113, [R1+0x6f8] ;  /* 0x0006f80001717983 */ /* 0x000f220000300800 */
[----:B------:R-:W-:Y:S01]  /*b090*/  IMAD.MOV.U32 R28, RZ, RZ, R114 ;  /* 0x000000ffff1c7224 */ /* 0x000fe200078e0072 */
[----:B------:R-:W-:Y:S01]  /*b0a0*/  F2FP.BF16.F32.PACK_AB R32, R33, R32 ;  /* 0x000000202120723e */ /* 0x000fe200000010ff */
        /* <DEDUP_REMOVED lines=23> */
[----:B--2---:R-:W-:Y:S01]  /*b220*/  F2FP.BF16.F32.PACK_AB R56, R57, R56 ;  /* 0x000000383938723e */ /* 0x004fe200000010ff */
[----:B------:R-:W-:-:S02]  /*b230*/  IMAD.MOV.U32 R53, RZ, RZ, R127 ;  /* 0x000000ffff357224 */ /* 0x000fc400078e007f */
[----:B------:R-:W-:Y:S02]  /*b240*/  IMAD.MOV.U32 R54, RZ, RZ, R128 ;  /* 0x000000ffff367224 */ /* 0x000fe400078e0080 */
[----:B------:R-:W-:Y:S01]  /*b250*/  IMAD.MOV.U32 R55, RZ, RZ, R129 ;  /* 0x000000ffff377224 */ /* 0x000fe200078e0081 */
[----:B---3--:R-:W-:Y:S02]  /*b260*/  F2FP.BF16.F32.PACK_AB R57, R59, R58 ;  /* 0x0000003a3b39723e */ /* 0x008fe400000010ff */
[----:B-----5:R-:W-:Y:S01]  /*b270*/  F2FP.BF16.F32.PACK_AB R58, R61, R60 ;  /* 0x0000003c3d3a723e */ /* 0x020fe200000010ff */
[----:B------:R-:W-:Y:S02]  /*b280*/  IMAD.MOV.U32 R60, RZ, RZ, R130 ;  /* 0x000000ffff3c7224 */ /* 0x000fe400078e0082 */
[----:B------:R-:W-:Y:S01]  /*b290*/  IMAD.MOV.U32 R61, RZ, RZ, R131 ;  /* 0x000000ffff3d7224 */ /* 0x000fe200078e0083 */
[----:B------:R-:W-:Y:S01]  /*b2a0*/  F2FP.BF16.F32.PACK_AB R59, R63, R62 ;  /* 0x0000003e3f3b723e */ /* 0x000fe200000010ff */
[----:B------:R-:W-:-:S02]  /*b2b0*/  IMAD.MOV.U32 R62, RZ, RZ, R132 ;  /* 0x000000ffff3e7224 */ /* 0x000fc400078e0084 */
[----:B------:R-:W-:Y:S01]  /*b2c0*/  IMAD.MOV.U32 R63, RZ, RZ, R133 ;  /* 0x000000ffff3f7224 */ /* 0x000fe200078e0085 */
[----:B------:R-:W-:Y:S02]  /*b2d0*/  F2FP.BF16.F32.PACK_AB R64, R65, R64 ;  /* 0x000000404140723e */ /* 0x000fe400000010ff */
[----:B------:R-:W-:Y:S02]  /*b2e0*/  F2FP.BF16.F32.PACK_AB R65, R67, R66 ;  /* 0x000000424341723e */ /* 0x000fe400000010ff */
[----:B------:R-:W-:Y:S01]  /*b2f0*/  F2FP.BF16.F32.PACK_AB R66, R69, R68 ;  /* 0x000000444542723e */ /* 0x000fe200000010ff */
        /* <DEDUP_REMOVED lines=31> */
[----:B------:R-:W-:Y:S02]  /*b4f0*/  F2FP.BF16.F32.PACK_AB R98, R101, R100 ;  /* 0x000000646562723e */ /* 0x000fe400000010ff */
[----:B------:R-:W-:Y:S02]  /*b500*/  F2FP.BF16.F32.PACK_AB R244, R252, R244 ;  /* 0x000000f4fcf4723e */ /* 0x000fe400000010ff */
[----:B------:R-:W2:Y:S04]  /*b510*/  LDL.LU R252, [R1+0x1fc] ;  /* 0x0001fc0001fc7983 */ /* 0x000ea80000300800 */
[----:B------:R-:W3:Y:S04]  /*b520*/  LDL.LU R114, [R1+0x6f4] ;  /* 0x0006f40001727983 */ /* 0x000ee80000300800 */
[----:B------:R-:W3:Y:S04]  /*b530*/  LDL.LU R115, [R1+0x6f0] ;  /* 0x0006f00001737983 */ /* 0x000ee80000300800 */
[----:B------:R-:W5:Y:S04]  /*b540*/  LDL.LU R116, [R1+0x6ec] ;  /* 0x0006ec0001747983 */ /* 0x000f680000300800 */
[----:B------:R-:W5:Y:S04]  /*b550*/  LDL.LU R117, [R1+0x6e8] ;  /* 0x0006e80001757983 */ /* 0x000f680000300800 */
[----:B------:R-:W5:Y:S04]  /*b560*/  LDL.LU R118, [R1+0x6e4] ;  /* 0x0006e40001767983 */ /* 0x000f680000300800 */
[----:B------:R-:W5:Y:S04]  /*b570*/  LDL.LU R119, [R1+0x6e0] ;  /* 0x0006e00001777983 */ /* 0x000f680000300800 */
[----:B------:R-:W3:Y:S04]  /*b580*/  LDL.LU R120, [R1+0x6dc] ;  /* 0x0006dc0001787983 */ /* 0x000ee80000300800 */
        /* <DEDUP_REMOVED lines=30> */
[----:B----4-:R-:W-:-:S02]  /*b770*/  F2FP.BF16.F32.PACK_AB R245, R0, R245 ;  /* 0x000000f500f5723e */ /* 0x010fc400000010ff */
[----:B------:R-:W1:Y:S01]  /*b780*/  S2R R0, SR_TID.X ;  /* 0x0000000000007919 */ /* 0x000e620000002100 */
[----:B------:R-:W-:Y:S02]  /*b790*/  F2FP.BF16.F32.PACK_AB R246, R2, R246 ;  /* 0x000000f602f6723e */ /* 0x000fe400000010ff */
[----:B------:R-:W4:Y:S01]  /*b7a0*/  S2R R2, SR_TID.X ;  /* 0x0000000000027919 */ /* 0x000f220000002100 */
[----:B------:R-:W-:Y:S01]  /*b7b0*/  F2FP.BF16.F32.PACK_AB R99, R103, R102 ;  /* 0x000000666763723e */ /* 0x000fe200000010ff */
[----:B------:R-:W-:Y:S02]  /*b7c0*/  IMAD.MOV.U32 R101, RZ, RZ, R150 ;  /* 0x000000ffff657224 */ /* 0x000fe400078e0096 */
[----:B------:R-:W-:Y:S01]  /*b7d0*/  IMAD.MOV.U32 R102, RZ, RZ, R151 ;  /* 0x000000ffff667224 */ /* 0x000fe200078e0097 */
[----:B------:R-:W5:Y:S01]  /*b7e0*/  LDL.LU R150, [R1+0x664] ;  /* 0x0006640001967983 */ /* 0x000f620000300800 */
[----:B-1----:R-:W-:-:S03]  /*b7f0*/  IMAD.SHL.U32 R0, R0, 0x80, RZ ;  /* 0x0000008000007824 */ /* 0x002fc600078e00ff */
[----:B------:R-:W5:Y:S01]  /*b800*/  LDL.LU R151, [R1+0x660] ;  /* 0x0006600001977983 */ /* 0x000f620000300800 */
[----:B----4-:R-:W-:Y:S01]  /*b810*/  IMAD.SHL.U32 R2, R2, 0x10, RZ ;  /* 0x0000001002027824 */ /* 0x010fe200078e00ff */
[----:B------:R-:W-:-:S04]  /*b820*/  LOP3.LUT R0, R0, 0x780, RZ, 0xc0, !PT ;  /* 0x0000078000007812 */ /* 0x000fc800078ec0ff */
[----:B------:R-:W-:Y:S01]  /*b830*/  LOP3.LUT R0, R0, 0x70, R2, 0xf8, !PT ;  /* 0x0000007000007812 */ /* 0x000fe200078ef802 */
[----:B------:R-:W-:Y:S01]  /*b840*/  IMAD.MOV.U32 R103, RZ, RZ, R3 ;  /* 0x000000ffff677224 */ /* 0x000fe200078e0003 */
[----:B--2---:R-:W-:Y:S02]  /*b850*/  F2FP.BF16.F32.PACK_AB R247, R252, R247 ;  /* 0x000000f7fcf7723e */ /* 0x004fe400000010ff */
[----:B------:R-:W1:Y:S02]  /*b860*/  S2R R252, SR_TID.X ;  /* 0x0000000000fc7919 */ /* 0x000e640000002100 */
[--C-:B-1----:R-:W-:Y:S02]  /*b870*/  SHF.R.U32.HI R2, RZ, 0x5, R252.reuse ;  /* 0x00000005ff027819 */ /* 0x102fe400000116fc */
[----:B------:R-:W-:Y:S01]  /*b880*/  LOP3.LUT R0, R0, 0x10, R252, 0x78, !PT ;  /* 0x0000001000007812 */ /* 0x000fe200078e78fc */
[----:B------:R-:W-:Y:S01]  /*b890*/  IMAD.SHL.U32 R252, R252, 0x40, RZ ;  /* 0x00000040fcfc7824 */ /* 0x000fe200078e00ff */
[----:B------:R-:W-:-:S04]  /*b8a0*/  R2UR UR12, R2 ;  /* 0x00000000020c72ca */ /* 0x000fc800000e0000 */
[----:B------:R-:W-:-:S05]  /*b8b0*/  LOP3.LUT R0, R0, 0x1800, R252, 0xf8, !PT ;  /* 0x0000180000007812 */ /* 0x000fca00078ef8fc */
[C---:B------:R-:W-:Y:S01]  /*b8c0*/  VIADD R2, R0.reuse, UR42 ;  /* 0x0000002a00027c36 */ /* 0x040fe20008000000 */
[C---:B------:R-:W-:Y:S02]  /*b8d0*/  LOP3.LUT R3, R0.reuse, 0x20, RZ, 0x3c, !PT ;  /* 0x0000002000037812 */ /* 0x040fe400078e3cff */
[----:B---3--:R-:W-:Y:S02]  /*b8e0*/  F2FP.BF16.F32.PACK_AB R120, R121, R120 ;  /* 0x000000787978723e */ /* 0x008fe400000010ff */
[----:B-----5:R-:W-:Y:S01]  /*b8f0*/  F2FP.BF16.F32.PACK_AB R121, R123, R122 ;  /* 0x0000007a7b79723e */ /* 0x020fe200000010ff */
[----:B------:R-:W-:Y:S01]  /*b900*/  VIADD R3, R3, UR42 ;  /* 0x0000002a03037c36 */ /* 0x000fe20008000000 */
[----:B------:R-:W-:Y:S02]  /*b910*/  F2FP.BF16.F32.PACK_AB R122, R125, R124 ;  /* 0x0000007c7d7a723e */ /* 0x000fe400000010ff */
[----:B------:R-:W-:Y:S01]  /*b920*/  F2FP.BF16.F32.PACK_AB R123, R127, R126 ;  /* 0x0000007e7f7b723e */ /* 0x000fe200000010ff */
[----:B------:R-:W-:Y:S04]  /*b930*/  STSM.16.M88.4 [R2], R100 ;  /* 0x0000006402007844 */ /* 0x000fe80000000200 */
[----:B------:R-:W-:Y:S04]  /*b940*/  STSM.16.M88.4 [R2+0x8000], R92 ;  /* 0x0080005c02007844 */ /* 0x000fe80000000200 */
        /* <DEDUP_REMOVED lines=14> */
[----:B------:R1:W-:Y:S04]  /*ba30*/  STSM.16.M88.4 [R3], R60 ;  /* 0x0000003c03007844 */ /* 0x0003e80000000200 */
[----:B------:R-:W-:Y:S04]  /*ba40*/  STSM.16.M88.4 [R3+0x8000], R52 ;  /* 0x0080003403007844 */ /* 0x000fe80000000200 */
[----:B-1----:R-:W2:Y:S04]  /*ba50*/  LDL.LU R60, [R1+0x420] ;  /* 0x00042000013c7983 */ /* 0x002ea80000300800 */
[----:B------:R-:W2:Y:S04]  /*ba60*/  LDL.LU R61, [R1+0x424] ;  /* 0x00042400013d7983 */ /* 0x000ea80000300800 */
[----:B------:R-:W2:Y:S04]  /*ba70*/  LDL.LU R62, [R1+0x428] ;  /* 0x00042800013e7983 */ /* 0x000ea80000300800 */
[----:B------:R-:W2:Y:S04]  /*ba80*/  LDL.LU R63, [R1+0x42c] ;  /* 0x00042c00013f7983 */ /* 0x000ea80000300800 */
[----:B------:R-:W3:Y:S04]  /*ba90*/  LDL.LU R68, [R1+0x460] ;  /* 0x0004600001447983 */ /* 0x000ee80000300800 */
[----:B------:R-:W3:Y:S04]  /*baa0*/  LDL.LU R69, [R1+0x464] ;  /* 0x0004640001457983 */ /* 0x000ee80000300800 */
[----:B------:R-:W3:Y:S04]  /*bab0*/  LDL.LU R70, [R1+0x468] ;  /* 0x0004680001467983 */ /* 0x000ee80000300800 */
[----:B------:R-:W3:Y:S04]  /*bac0*/  LDL.LU R71, [R1+0x46c] ;  /* 0x00046c0001477983 */ /* 0x000ee80000300800 */
[----:B------:R-:W4:Y:S04]  /*bad0*/  LDL.LU R84, [R1+0x630] ;  /* 0x0006300001547983 */ /* 0x000f280000300800 */
[----:B------:R-:W4:Y:S04]  /*bae0*/  LDL.LU R85, [R1+0x634] ;  /* 0x0006340001557983 */ /* 0x000f280000300800 */
[----:B------:R-:W4:Y:S04]  /*baf0*/  LDL.LU R86, [R1+0x638] ;  /* 0x0006380001567983 */ /* 0x000f280000300800 */
[----:B------:R-:W4:Y:S04]  /*bb00*/  LDL.LU R87, [R1+0x63c] ;  /* 0x00063c0001577983 */ /* 0x000f280000300800 */
[----:B------:R-:W5:Y:S04]  /*bb10*/  LDL.LU R76, [R1+0x4a0] ;  /* 0x0004a000014c7983 */ /* 0x000f680000300800 */
[----:B------:R-:W-:Y:S04]  /*bb20*/  STSM.16.M88.4 [R3+0x10000], R44 ;  /* 0x0100002c03007844 */ /* 0x000fe80000000200 */
[----:B------:R-:W5:Y:S04]  /*bb30*/  LDL.LU R77, [R1+0x4a4] ;  /* 0x0004a400014d7983 */ /* 0x000f680000300800 */
[----:B------:R-:W-:Y:S04]  /*bb40*/  STSM.16.M88.4 [R3+0x18000], R36 ;  /* 0x0180002403007844 */ /* 0x000fe80000000200 */
[----:B------:R-:W5:Y:S04]  /*bb50*/  LDL.LU R78, [R1+0x4a8] ;  /* 0x0004a800014e7983 */ /* 0x000f680000300800 */
[----:B------:R1:W-:Y:S04]  /*bb60*/  STSM.16.M88.4 [R3+0x2000], R28 ;  /* 0x0020001c03007844 */ /* 0x0003e80000000200 */
[----:B------:R-:W5:Y:S04]  /*bb70*/  LDL.LU R79, [R1+0x4ac] ;  /* 0x0004ac00014f7983 */ /* 0x000f680000300800 */
[----:B-1----:R-:W2:Y:S04]  /*bb80*/  LDL.LU R28, [R1+0x410] ;  /* 0x00041000011c7983 */ /* 0x002ea80000300800 */
        /* <DEDUP_REMOVED lines=15> */
[----:B------:R-:W-:-:S03]  /*bc80*/  LOP3.LUT R8, R0, 0x40, RZ, 0x3c, !PT ;  /* 0x0000004000087812 */ /* 0x000fc600078e3cff */
[----:B------:R-:W-:Y:S01]  /*bc90*/  STSM.16.M88.4 [R3+0xa000], R224 ;  /* 0x00a000e003007844 */ /* 0x000fe20000000200 */
[----:B------:R-:W-:-:S03]  /*bca0*/  F2FP.BF16.F32.PACK_AB R128, R129, R128 ;  /* 0x000000808180723e */ /* 0x000fc600000010ff */
[----:B------:R-:W-:Y:S01]  /*bcb0*/  STSM.16.M88.4 [R3+0x12000], R192 ;  /* 0x012000c003007844 */ /* 0x000fe20000000200 */
[----:B------:R-:W-:-:S03]  /*bcc0*/  F2FP.BF16.F32.PACK_AB R129, R131, R130 ;  /* 0x000000828381723e */ /* 0x000fc600000010ff */
[----:B------:R-:W-:Y:S01]  /*bcd0*/  STSM.16.M88.4 [R3+0x1a000], R160 ;  /* 0x01a000a003007844 */ /* 0x000fe20000000200 */
[----:B------:R-:W-:-:S03]  /*bce0*/  F2FP.BF16.F32.PACK_AB R130, R133, R132 ;  /* 0x000000848582723e */ /* 0x000fc600000010ff */
[----:B------:R-:W-:Y:S01]  /*bcf0*/  STSM.16.M88.4 [R3+0x4000], R4 ;  /* 0x0040000403007844 */ /* 0x000fe20000000200 */
[----:B------:R-:W-:Y:S01]  /*bd00*/  F2FP.BF16.F32.PACK_AB R131, R135, R134 ;  /* 0x000000868783723e */ /* 0x000fe200000010ff */
[----:B------:R-:W-:Y:S02]  /*bd10*/  VIADD R8, R8, UR42 ;  /* 0x0000002a08087c36 */ /* 0x000fe40008000000 */
[----:B------:R-:W-:Y:S04]  /*bd20*/  STSM.16.M88.4 [R3+0xc000], R164 ;  /* 0x00c000a403007844 */ /* 0x000fe80000000200 */
[----:B------:R-:W-:Y:S04]  /*bd30*/  STSM.16.M88.4 [R3+0x14000], R196 ;  /* 0x014000c403007844 */ /* 0x000fe80000000200 */
[----:B------:R-:W-:Y:S04]  /*bd40*/  STSM.16.M88.4 [R3+0x1c000], R228 ;  /* 0x01c000e403007844 */ /* 0x000fe80000000200 */
[----:B------:R-:W-:Y:S04]  /*bd50*/  STSM.16.M88.4 [R3+0x6000], R32 ;  /* 0x0060002003007844 */ /* 0x000fe80000000200 */
[----:B------:R-:W-:Y:S04]  /*bd60*/  STSM.16.M88.4 [R3+0xe000], R64 ;  /* 0x00e0004003007844 */ /* 0x000fe80000000200 */
[----:B------:R-:W-:Y:S04]  /*bd70*/  STSM.16.M88.4 [R3+0x16000], R96 ;  /* 0x0160006003007844 */ /* 0x000fe80000000200 */
[----:B------:R-:W-:Y:S01]  /*bd80*/  STSM.16.M88.4 [R3+0x1e000], R128 ;  /* 0x01e0008003007844 */ /* 0x000fe20000000200 */
[----:B------:R-:W-:-:S02]  /*bd90*/  LOP3.LUT R0, R0, 0x60, RZ, 0x3c, !PT ;  /* 0x0000006000007812 */ /* 0x000fc400078e3cff */
[----:B------:R-:W-:Y:S02]  /*bda0*/  F2FP.BF16.F32.PACK_AB R104, R105, R104 ;  /* 0x000000686968723e */ /* 0x000fe400000010ff */
[----:B------:R-:W-:Y:S02]  /*bdb0*/  F2FP.BF16.F32.PACK_AB R105, R107, R106 ;  /* 0x0000006a6b69723e */ /* 0x000fe400000010ff */
[----:B------:R-:W-:Y:S02]  /*bdc0*/  F2FP.BF16.F32.PACK_AB R136, R137, R136 ;  /* 0x000000888988723e */ /* 0x000fe400000010ff */
[----:B------:R-:W-:Y:S02]  /*bdd0*/  F2FP.BF16.F32.PACK_AB R106, R109, R108 ;  /* 0x0000006c6d6a723e */ /* 0x000fe400000010ff */
[----:B------:R-:W-:Y:S02]  /*bde0*/  F2FP.BF16.F32.PACK_AB R107, R111, R110 ;  /* 0x0000006e6f6b723e */ /* 0x000fe400000010ff */
[----:B------:R-:W-:Y:S01]  /*bdf0*/  F2FP.BF16.F32.PACK_AB R137, R139, R138 ;  /* 0x0000008a8b89723e */ /* 0x000fe200000010ff */
[----:B------:R-:W-:Y:S01]  /*be00*/  VIADD R0, R0, UR42 ;  /* 0x0000002a00007c36 */ /* 0x000fe20008000000 */
        /* <DEDUP_REMOVED lines=10> */
[----:B------:R-:W-:-:S04]  /*beb0*/  ULOP3.LUT UR12, UR12, 0x3, URZ, 0xc0, !UPT ;  /* 0x000000030c0c7892 */ /* 0x000fc8000f8ec03f */
[----:B------:R-:W-:Y:S02]  /*bec0*/  ULEA UR13, UR12, UR15, 0x6 ;  /* 0x0000000f0c0d7291 */ /* 0x000fe4000f8e303f */
[----:B------:R-:W-:Y:S01]  /*bed0*/  ULEA UR12, UR12, UR42, 0xf ;  /* 0x0000002a0c0c7291 */ /* 0x000fe2000f8e783f */
[----:B------:R-:W-:Y:S01]  /*bee0*/  UMOV UR14, UR19 ;  /* 0x00000013000e7c82 */ /* 0x000fe20008000000 */
[----:B----4-:R-:W-:Y:S04]  /*bef0*/  STSM.16.M88.4 [R8], R84 ;  /* 0x0000005408007844 */ /* 0x010fe80000000200 */
[----:B-----5:R-:W-:Y:S04]  /*bf00*/  STSM.16.M88.4 [R8+0x8000], R76 ;  /* 0x0080004c08007844 */ /* 0x020fe80000000200 */
[----:B---3--:R-:W-:Y:S04]  /*bf10*/  STSM.16.M88.4 [R8+0x10000], R68 ;  /* 0x0100004408007844 */ /* 0x008fe80000000200 */
[----:B--2---:R-:W-:Y:S04]  /*bf20*/  STSM.16.M88.4 [R8+0x18000], R60 ;  /* 0x0180003c08007844 */ /* 0x004fe80000000200 */
        /* <DEDUP_REMOVED lines=27> */
[----:B------:R-:W-:Y:S01]  /*c0e0*/  STSM.16.M88.4 [R0+0x1e000], R144 ;  /* 0x01e0009000007844 */ /* 0x000fe20000000200 */
[----:B------:R1:W-:Y:S06]  /*c0f0*/  MEMBAR.ALL.CTA ;  /* 0x0000000000007992 */ /* 0x0003ec0000008000 */
[----:B-1----:R-:W1:Y:S02]  /*c100*/  FENCE.VIEW.ASYNC.S ;  /* 0x00000000000073c6 */ /* 0x002e640000000000 */
[----:B-1----:R-:W-:Y:S06]  /*c110*/  BAR.SYNC.DEFER_BLOCKING 0x0 ;  /* 0x0000000000007b1d */ /* 0x002fec0000010000 */
[----:B------:R1:W-:Y:S01]  /*c120*/  UTMASTG.2D [UR12], [UR10] ;  /* 0x0000000c0a0073b5 */ /* 0x0003e20008008000 */
[----:B------:R0:W-:Y:S01]  /*c130*/  UTMACMDFLUSH ;  /* 0x00000000000079b7 */ /* 0x0001e20000000000 */
[----:B------:R-:W-:-:S04]  /*c140*/  DEPBAR.LE SB0, 0x0 ;  /* 0x000080000000791a */ /* 0x000fc80000000000 */
[----:B------:R-:W-:Y:S01]  /*c150*/  BAR.SYNC.DEFER_BLOCKING 0x0 ;  /* 0x0000000000007b1d */ /* 0x000fe20000010000 */
[----:B------:R-:W-:-:S05]  /*c160*/  ELECT P0, URZ, PT ;  /* 0x00000000003f782f */ /* 0x000fca0003800000 */
[----:B-1----:R-:W-:Y:S08]  /*c170*/  EXIT ;  /* 0x000000000000794d */ /* 0x002ff00003800000 */
.L_x_48:
[----:B------:R-:W1:Y:S02]  /*c180*/  SYNCS.PHASECHK.TRANS64.TRYWAIT P0, [UR24+0x40000], R0 ;  /* 0x04000000ff0075a7 */ /* 0x000e640008000158 */
[----:B-1----:R-:W-:Y:S05]  /*c190*/  @!P0 BRA `(.L_x_48) ;  /* 0xfffffffc00f88947 */ /* 0x002fea000383ffff */
[----:B------:R-:W-:Y:S05]  /*c1a0*/  BRA `(.L_x_50) ;  /* 0xffffff8c00547947 */ /* 0x000fea000383ffff */
.L_x_51:
[----:B------:R-:W-:-:S00]  /*c1b0*/  BRA `(.L_x_51) ;  /* 0xfffffffc00fc7947 */ /* 0x000fc0000383ffff */
[----:B------:R-:W-:-:S00]  /*c1c0*/  NOP ;  /* 0x0000000000007918 */ /* 0x000fc00000000000 */
        /* <DEDUP_REMOVED lines=11> */
.L_x_52:


//--------------------- .nv.shared.gluon_wgmma    --------------------------
	.section	.nv.shared.gluon_wgmma,"aw",@nobits
	.sectionflags	@""
	.align	16
	.zero		1024


//--------------------- .nv.shared.reserved.0     --------------------------
	.section	.nv.shared.reserved.0,"aw",@nobits
	.weak		__nv_reservedSMEM_offset_0_alias
	.size		__nv_reservedSMEM_offset_0_alias, 0, 0
	.other		__nv_reservedSMEM_offset_0_alias,@"STO_CUDA_RESERVED_SHARED STV_DEFAULT"
__nv_reservedSMEM_offset_0_alias:
	.zero		0


//--------------------- .nv.constant0.gluon_wgmma --------------------------
	.section	.nv.constant0.gluon_wgmma,"a",@progbits
	.sectionflags	@""
	.align	4
.nv.constant0.gluon_wgmma:
	.zero		608


//--------------------- SYMBOLS --------------------------

	.type		.nv.reservedSmem.offset0,@object
	.size		.nv.reservedSmem.offset0,0x4
